//
// Generated by NVIDIA NVVM Compiler
//
// Compiler Build ID: CL-36424714
// Cuda compilation tools, release 13.0, V13.0.88
// Based on NVVM 20.0.0
//

.version 9.0
.target sm_100
.address_size 64

	// .globl	default_function_kernel
// _ZZ23default_function_kernelE8A_shared has been demoted
// _ZZ23default_function_kernelE8B_shared has been demoted

.visible .entry default_function_kernel(
	.param .u64 .ptr .align 1 default_function_kernel_param_0,
	.param .u64 .ptr .align 1 default_function_kernel_param_1,
	.param .u64 .ptr .align 1 default_function_kernel_param_2,
	.param .u64 .ptr .align 1 default_function_kernel_param_3
)
.maxntid 64
{
	.reg .pred 	%p<4>;
	.reg .b32 	%r<56>;
	.reg .b32 	%f<376>;
	.reg .b64 	%rd<19>;
	// demoted variable
	.shared .align 4 .b8 _ZZ23default_function_kernelE8A_shared[512];
	// demoted variable
	.shared .align 4 .b8 _ZZ23default_function_kernelE8B_shared[4096];
	ld.param.u64 	%rd5, [default_function_kernel_param_0];
	cvta.to.global.u64 	%rd1, %rd5;
	mov.u32 	%r1, %ctaid.x;
	mov.u32 	%r2, %tid.x;
	shl.b32 	%r3, %r2, 4;
	and.b32  	%r4, %r1, 7;
	shl.b32 	%r14, %r1, 14;
	shl.b32 	%r15, %r2, 6;
	or.b32  	%r16, %r14, %r15;
	and.b32  	%r17, %r16, 118656;
	shl.b32 	%r18, %r2, 2;
	and.b32  	%r19, %r18, 4;
	or.b32  	%r5, %r17, %r19;
	mov.u32 	%r20, _ZZ23default_function_kernelE8B_shared;
	add.s32 	%r6, %r20, %r15;
	mov.b32 	%r53, 0;
	mov.f32 	%f312, 0f00000000;
	mov.f32 	%f313, %f312;
	mov.f32 	%f314, %f312;
	mov.f32 	%f315, %f312;
	mov.f32 	%f316, %f312;
	mov.f32 	%f317, %f312;
	mov.f32 	%f318, %f312;
	mov.f32 	%f319, %f312;
	mov.f32 	%f320, %f312;
	mov.f32 	%f321, %f312;
	mov.f32 	%f322, %f312;
	mov.f32 	%f323, %f312;
	mov.f32 	%f324, %f312;
	mov.f32 	%f325, %f312;
	mov.f32 	%f326, %f312;
	mov.f32 	%f327, %f312;
	mov.f32 	%f328, %f312;
	mov.f32 	%f329, %f312;
	mov.f32 	%f330, %f312;
	mov.f32 	%f331, %f312;
	mov.f32 	%f332, %f312;
	mov.f32 	%f333, %f312;
	mov.f32 	%f334, %f312;
	mov.f32 	%f335, %f312;
	mov.f32 	%f336, %f312;
	mov.f32 	%f337, %f312;
	mov.f32 	%f338, %f312;
	mov.f32 	%f339, %f312;
	mov.f32 	%f340, %f312;
	mov.f32 	%f341, %f312;
	mov.f32 	%f342, %f312;
	mov.f32 	%f343, %f312;
$L__BB0_1:
	ld.param.u64 	%rd16, [default_function_kernel_param_1];
	bar.sync 	0;
	shl.b32 	%r22, %r53, 3;
	and.b32  	%r23, %r3, 896;
	and.b32  	%r24, %r2, 7;
	or.b32  	%r25, %r23, %r24;
	shl.b32 	%r26, %r1, 8;
	and.b32  	%r27, %r26, 2147481600;
	or.b32  	%r28, %r25, %r27;
	add.s32 	%r29, %r28, %r22;
	mul.wide.u32 	%rd6, %r29, 4;
	add.s64 	%rd7, %rd1, %rd6;
	ld.global.nc.f32 	%f162, [%rd7];
	shl.b32 	%r30, %r2, 2;
	mov.u32 	%r31, _ZZ23default_function_kernelE8A_shared;
	add.s32 	%r32, %r31, %r30;
	st.shared.f32 	[%r32], %f162;
	ld.global.nc.f32 	%f163, [%rd7+4096];
	st.shared.f32 	[%r32+256], %f163;
	add.s32 	%r33, %r5, %r22;
	cvta.to.global.u64 	%rd8, %rd16;
	mul.wide.u32 	%rd9, %r33, 4;
	add.s64 	%rd10, %rd8, %rd9;
	ld.global.nc.v4.f32 	{%f164, %f165, %f166, %f167}, [%rd10];
	mov.u32 	%r34, _ZZ23default_function_kernelE8B_shared;
	add.s32 	%r35, %r34, %r3;
	st.shared.v4.f32 	[%r35], {%f164, %f165, %f166, %f167};
	ld.global.nc.v4.f32 	{%f168, %f169, %f170, %f171}, [%rd10+16384];
	st.shared.v4.f32 	[%r35+1024], {%f168, %f169, %f170, %f171};
	ld.global.nc.v4.f32 	{%f172, %f173, %f174, %f175}, [%rd10+32768];
	st.shared.v4.f32 	[%r35+2048], {%f172, %f173, %f174, %f175};
	ld.global.nc.v4.f32 	{%f176, %f177, %f178, %f179}, [%rd10+49152];
	st.shared.v4.f32 	[%r35+3072], {%f176, %f177, %f178, %f179};
	bar.sync 	0;
	mov.b32 	%r54, 256;
$L__BB0_2:
	add.s32 	%r36, %r6, %r54;
	ld.shared.f32 	%f180, [%r36+-224];
	ld.shared.f32 	%f181, [%r36+-256];
	add.s32 	%r38, %r31, %r54;
	ld.shared.f32 	%f182, [%r38+-256];
	fma.rn.f32 	%f343, %f182, %f181, %f343;
	fma.rn.f32 	%f342, %f182, %f180, %f342;
	ld.shared.f32 	%f183, [%r38+-224];
	fma.rn.f32 	%f341, %f183, %f181, %f341;
	fma.rn.f32 	%f340, %f183, %f180, %f340;
	ld.shared.f32 	%f184, [%r38+-192];
	fma.rn.f32 	%f339, %f184, %f181, %f339;
	fma.rn.f32 	%f338, %f184, %f180, %f338;
	ld.shared.f32 	%f185, [%r38+-160];
	fma.rn.f32 	%f337, %f185, %f181, %f337;
	fma.rn.f32 	%f336, %f185, %f180, %f336;
	ld.shared.f32 	%f186, [%r38+-128];
	fma.rn.f32 	%f335, %f186, %f181, %f335;
	fma.rn.f32 	%f334, %f186, %f180, %f334;
	ld.shared.f32 	%f187, [%r38+-96];
	fma.rn.f32 	%f333, %f187, %f181, %f333;
	fma.rn.f32 	%f332, %f187, %f180, %f332;
	ld.shared.f32 	%f188, [%r38+-64];
	fma.rn.f32 	%f331, %f188, %f181, %f331;
	fma.rn.f32 	%f330, %f188, %f180, %f330;
	ld.shared.f32 	%f189, [%r38+-32];
	fma.rn.f32 	%f329, %f189, %f181, %f329;
	fma.rn.f32 	%f328, %f189, %f180, %f328;
	ld.shared.f32 	%f190, [%r38];
	fma.rn.f32 	%f327, %f190, %f181, %f327;
	fma.rn.f32 	%f326, %f190, %f180, %f326;
	ld.shared.f32 	%f191, [%r38+32];
	fma.rn.f32 	%f325, %f191, %f181, %f325;
	fma.rn.f32 	%f324, %f191, %f180, %f324;
	ld.shared.f32 	%f192, [%r38+64];
	fma.rn.f32 	%f323, %f192, %f181, %f323;
	fma.rn.f32 	%f322, %f192, %f180, %f322;
	ld.shared.f32 	%f193, [%r38+96];
	fma.rn.f32 	%f321, %f193, %f181, %f321;
	fma.rn.f32 	%f320, %f193, %f180, %f320;
	ld.shared.f32 	%f194, [%r38+128];
	fma.rn.f32 	%f319, %f194, %f181, %f319;
	fma.rn.f32 	%f318, %f194, %f180, %f318;
	ld.shared.f32 	%f195, [%r38+160];
	fma.rn.f32 	%f317, %f195, %f181, %f317;
	fma.rn.f32 	%f316, %f195, %f180, %f316;
	ld.shared.f32 	%f196, [%r38+192];
	fma.rn.f32 	%f315, %f196, %f181, %f315;
	fma.rn.f32 	%f314, %f196, %f180, %f314;
	ld.shared.f32 	%f197, [%r38+224];
	fma.rn.f32 	%f313, %f197, %f181, %f313;
	fma.rn.f32 	%f312, %f197, %f180, %f312;
	add.s32 	%r54, %r54, 4;
	setp.ne.s32 	%p1, %r54, 272;
	@%p1 bra 	$L__BB0_2;
	mov.b32 	%r55, 0;
$L__BB0_4:
	add.s32 	%r40, %r3, %r55;
	shl.b32 	%r41, %r40, 2;
	mov.u32 	%r42, _ZZ23default_function_kernelE8B_shared;
	add.s32 	%r43, %r41, %r42;
	ld.shared.f32 	%f198, [%r43+48];
	ld.shared.f32 	%f199, [%r43+16];
	shl.b32 	%r44, %r55, 2;
	add.s32 	%r46, %r31, %r44;
	ld.shared.f32 	%f200, [%r46+16];
	fma.rn.f32 	%f343, %f200, %f199, %f343;
	fma.rn.f32 	%f342, %f200, %f198, %f342;
	ld.shared.f32 	%f201, [%r46+48];
	fma.rn.f32 	%f341, %f201, %f199, %f341;
	fma.rn.f32 	%f340, %f201, %f198, %f340;
	ld.shared.f32 	%f202, [%r46+80];
	fma.rn.f32 	%f339, %f202, %f199, %f339;
	fma.rn.f32 	%f338, %f202, %f198, %f338;
	ld.shared.f32 	%f203, [%r46+112];
	fma.rn.f32 	%f337, %f203, %f199, %f337;
	fma.rn.f32 	%f336, %f203, %f198, %f336;
	ld.shared.f32 	%f204, [%r46+144];
	fma.rn.f32 	%f335, %f204, %f199, %f335;
	fma.rn.f32 	%f334, %f204, %f198, %f334;
	ld.shared.f32 	%f205, [%r46+176];
	fma.rn.f32 	%f333, %f205, %f199, %f333;
	fma.rn.f32 	%f332, %f205, %f198, %f332;
	ld.shared.f32 	%f206, [%r46+208];
	fma.rn.f32 	%f331, %f206, %f199, %f331;
	fma.rn.f32 	%f330, %f206, %f198, %f330;
	ld.shared.f32 	%f207, [%r46+240];
	fma.rn.f32 	%f329, %f207, %f199, %f329;
	fma.rn.f32 	%f328, %f207, %f198, %f328;
	ld.shared.f32 	%f208, [%r46+272];
	fma.rn.f32 	%f327, %f208, %f199, %f327;
	fma.rn.f32 	%f326, %f208, %f198, %f326;
	ld.shared.f32 	%f209, [%r46+304];
	fma.rn.f32 	%f325, %f209, %f199, %f325;
	fma.rn.f32 	%f324, %f209, %f198, %f324;
	ld.shared.f32 	%f210, [%r46+336];
	fma.rn.f32 	%f323, %f210, %f199, %f323;
	fma.rn.f32 	%f322, %f210, %f198, %f322;
	ld.shared.f32 	%f211, [%r46+368];
	fma.rn.f32 	%f321, %f211, %f199, %f321;
	fma.rn.f32 	%f320, %f211, %f198, %f320;
	ld.shared.f32 	%f212, [%r46+400];
	fma.rn.f32 	%f319, %f212, %f199, %f319;
	fma.rn.f32 	%f318, %f212, %f198, %f318;
	ld.shared.f32 	%f213, [%r46+432];
	fma.rn.f32 	%f317, %f213, %f199, %f317;
	fma.rn.f32 	%f316, %f213, %f198, %f316;
	ld.shared.f32 	%f214, [%r46+464];
	fma.rn.f32 	%f315, %f214, %f199, %f315;
	fma.rn.f32 	%f314, %f214, %f198, %f314;
	ld.shared.f32 	%f215, [%r46+496];
	fma.rn.f32 	%f313, %f215, %f199, %f313;
	fma.rn.f32 	%f312, %f215, %f198, %f312;
	add.s32 	%r55, %r55, 1;
	setp.ne.s32 	%p2, %r55, 4;
	@%p2 bra 	$L__BB0_4;
	add.s32 	%r53, %r53, 1;
	setp.ne.s32 	%p3, %r53, 16;
	@%p3 bra 	$L__BB0_1;
	ld.param.u64 	%rd18, [default_function_kernel_param_3];
	ld.param.u64 	%rd17, [default_function_kernel_param_2];
	cvta.to.global.u64 	%rd11, %rd17;
	cvta.to.global.u64 	%rd12, %rd18;
	shl.b32 	%r47, %r1, 11;
	and.b32  	%r48, %r47, 2147467264;
	shl.b32 	%r49, %r4, 7;
	shl.b32 	%r50, %r2, 1;
	or.b32  	%r51, %r48, %r50;
	or.b32  	%r52, %r51, %r49;
	mul.wide.u32 	%rd13, %r52, 4;
	add.s64 	%rd14, %rd11, %rd13;
	ld.global.nc.f32 	%f216, [%rd14];
	add.f32 	%f217, %f343, %f216;
	add.s64 	%rd15, %rd12, %rd13;
	st.global.f32 	[%rd15], %f217;
	ld.global.nc.f32 	%f218, [%rd14+4];
	add.f32 	%f219, %f342, %f218;
	st.global.f32 	[%rd15+4], %f219;
	ld.global.nc.f32 	%f220, [%rd14+4096];
	add.f32 	%f221, %f341, %f220;
	st.global.f32 	[%rd15+4096], %f221;
	ld.global.nc.f32 	%f222, [%rd14+4100];
	add.f32 	%f223, %f340, %f222;
	st.global.f32 	[%rd15+4100], %f223;
	ld.global.nc.f32 	%f224, [%rd14+8192];
	add.f32 	%f225, %f339, %f224;
	st.global.f32 	[%rd15+8192], %f225;
	ld.global.nc.f32 	%f226, [%rd14+8196];
	add.f32 	%f227, %f338, %f226;
	st.global.f32 	[%rd15+8196], %f227;
	ld.global.nc.f32 	%f228, [%rd14+12288];
	add.f32 	%f229, %f337, %f228;
	st.global.f32 	[%rd15+12288], %f229;
	ld.global.nc.f32 	%f230, [%rd14+12292];
	add.f32 	%f231, %f336, %f230;
	st.global.f32 	[%rd15+12292], %f231;
	ld.global.nc.f32 	%f232, [%rd14+16384];
	add.f32 	%f233, %f335, %f232;
	st.global.f32 	[%rd15+16384], %f233;
	ld.global.nc.f32 	%f234, [%rd14+16388];
	add.f32 	%f235, %f334, %f234;
	st.global.f32 	[%rd15+16388], %f235;
	ld.global.nc.f32 	%f236, [%rd14+20480];
	add.f32 	%f237, %f333, %f236;
	st.global.f32 	[%rd15+20480], %f237;
	ld.global.nc.f32 	%f238, [%rd14+20484];
	add.f32 	%f239, %f332, %f238;
	st.global.f32 	[%rd15+20484], %f239;
	ld.global.nc.f32 	%f240, [%rd14+24576];
	add.f32 	%f241, %f331, %f240;
	st.global.f32 	[%rd15+24576], %f241;
	ld.global.nc.f32 	%f242, [%rd14+24580];
	add.f32 	%f243, %f330, %f242;
	st.global.f32 	[%rd15+24580], %f243;
	ld.global.nc.f32 	%f244, [%rd14+28672];
	add.f32 	%f245, %f329, %f244;
	st.global.f32 	[%rd15+28672], %f245;
	ld.global.nc.f32 	%f246, [%rd14+28676];
	add.f32 	%f247, %f328, %f246;
	st.global.f32 	[%rd15+28676], %f247;
	ld.global.nc.f32 	%f248, [%rd14+32768];
	add.f32 	%f249, %f327, %f248;
	st.global.f32 	[%rd15+32768], %f249;
	ld.global.nc.f32 	%f250, [%rd14+32772];
	add.f32 	%f251, %f326, %f250;
	st.global.f32 	[%rd15+32772], %f251;
	ld.global.nc.f32 	%f252, [%rd14+36864];
	add.f32 	%f253, %f325, %f252;
	st.global.f32 	[%rd15+36864], %f253;
	ld.global.nc.f32 	%f254, [%rd14+36868];
	add.f32 	%f255, %f324, %f254;
	st.global.f32 	[%rd15+36868], %f255;
	ld.global.nc.f32 	%f256, [%rd14+40960];
	add.f32 	%f257, %f323, %f256;
	st.global.f32 	[%rd15+40960], %f257;
	ld.global.nc.f32 	%f258, [%rd14+40964];
	add.f32 	%f259, %f322, %f258;
	st.global.f32 	[%rd15+40964], %f259;
	ld.global.nc.f32 	%f260, [%rd14+45056];
	add.f32 	%f261, %f321, %f260;
	st.global.f32 	[%rd15+45056], %f261;
	ld.global.nc.f32 	%f262, [%rd14+45060];
	add.f32 	%f263, %f320, %f262;
	st.global.f32 	[%rd15+45060], %f263;
	ld.global.nc.f32 	%f264, [%rd14+49152];
	add.f32 	%f265, %f319, %f264;
	st.global.f32 	[%rd15+49152], %f265;
	ld.global.nc.f32 	%f266, [%rd14+49156];
	add.f32 	%f267, %f318, %f266;
	st.global.f32 	[%rd15+49156], %f267;
	ld.global.nc.f32 	%f268, [%rd14+53248];
	add.f32 	%f269, %f317, %f268;
	st.global.f32 	[%rd15+53248], %f269;
	ld.global.nc.f32 	%f270, [%rd14+53252];
	add.f32 	%f271, %f316, %f270;
	st.global.f32 	[%rd15+53252], %f271;
	ld.global.nc.f32 	%f272, [%rd14+57344];
	add.f32 	%f273, %f315, %f272;
	st.global.f32 	[%rd15+57344], %f273;
	ld.global.nc.f32 	%f274, [%rd14+57348];
	add.f32 	%f275, %f314, %f274;
	st.global.f32 	[%rd15+57348], %f275;
	ld.global.nc.f32 	%f276, [%rd14+61440];
	add.f32 	%f277, %f313, %f276;
	st.global.f32 	[%rd15+61440], %f277;
	ld.global.nc.f32 	%f278, [%rd14+61444];
	add.f32 	%f279, %f312, %f278;
	st.global.f32 	[%rd15+61444], %f279;
	ret;

}


// ===== COMPILED SASS (sm_100) =====

	.target	sm_100

	.elftype	@"ET_EXEC"


//--------------------- .note.nv.tkinfo           --------------------------
	.section	.note.nv.tkinfo,"",@"SHT_NOTE"
	.sectionflags	@"SHF_NOTE_NV_TKINFO"
	.tkinfo
        /*0018*/ 	.word	0x00000002
        /*0030*/ 	.string	""
        /*0030*/ 	.string	"ptxas"
        /*0030*/ 	.string	"Cuda compilation tools, release 13.0, V13.0.88"
        /*0030*/ 	.string	"Build cuda_13.0.r13.0/compiler.36424714_0"
        /*0030*/ 	.string	"-arch sm_100 -m 64 "



//--------------------- .note.nv.cuinfo           --------------------------
	.section	.note.nv.cuinfo,"",@"SHT_NOTE"
	.sectionflags	@"SHF_NOTE_NV_CUINFO"
        /*0018*/ 	.short	0x0002
        /*001a*/ 	.short	0x0064
        /*001c*/ 	.short	0x0082
	.zero		2


//--------------------- .nv.info                  --------------------------
	.section	.nv.info,"",@"SHT_CUDA_INFO"
	.align	4


	//----- nvinfo : EIATTR_REGCOUNT
	.align		4
        /*0000*/ 	.byte	0x04, 0x2f
        /*0002*/ 	.short	(.L_1 - .L_0)
	.align		4
.L_0:
        /*0004*/ 	.word	index@(default_function_kernel)
        /*0008*/ 	.word	0x00000048


	//----- nvinfo : EIATTR_FRAME_SIZE
	.align		4
.L_1:
        /*000c*/ 	.byte	0x04, 0x11
        /*000e*/ 	.short	(.L_3 - .L_2)
	.align		4
.L_2:
        /*0010*/ 	.word	index@(default_function_kernel)
        /*0014*/ 	.word	0x00000000


	//----- nvinfo : EIATTR_MIN_STACK_SIZE
	.align		4
.L_3:
        /*0018*/ 	.byte	0x04, 0x12
        /*001a*/ 	.short	(.L_5 - .L_4)
	.align		4
.L_4:
        /*001c*/ 	.word	index@(default_function_kernel)
        /*0020*/ 	.word	0x00000000
.L_5:


//--------------------- .nv.compat                --------------------------
	.section	.nv.compat,"",@"SHT_CUDA_COMPAT_INFO"
	.align	4
        /*0000*/ 	.byte	0x02, 0x09, 0x00, 0x00, 0x02, 0x02, 0x01, 0x00, 0x02, 0x05, 0x05, 0x00, 0x03, 0x07, 0x01, 0x01
        /*0010*/ 	.byte	0x02, 0x03, 0x00, 0x00, 0x02, 0x06, 0x01, 0x00, 0x04, 0x0b, 0x08, 0x00, 0x09, 0x00, 0x00, 0x00
        /*0020*/ 	.byte	0x00, 0x00, 0x00, 0x00


//--------------------- .nv.info.default_function_kernel --------------------------
	.section	.nv.info.default_function_kernel,"",@"SHT_CUDA_INFO"
	.sectionflags	@""
	.align	4


	//----- nvinfo : EIATTR_CUDA_API_VERSION
	.align		4
        /*0000*/ 	.byte	0x04, 0x37
        /*0002*/ 	.short	(.L_7 - .L_6)
.L_6:
        /*0004*/ 	.word	0x00000082


	//----- nvinfo : EIATTR_KPARAM_INFO
	.align		4
.L_7:
        /*0008*/ 	.byte	0x04, 0x17
        /*000a*/ 	.short	(.L_9 - .L_8)
.L_8:
        /*000c*/ 	.word	0x00000000
        /*0010*/ 	.short	0x0003
        /*0012*/ 	.short	0x0018
        /*0014*/ 	.byte	0x00, 0xf5, 0x21, 0x00


	//----- nvinfo : EIATTR_KPARAM_INFO
	.align		4
.L_9:
        /*0018*/ 	.byte	0x04, 0x17
        /*001a*/ 	.short	(.L_11 - .L_10)
.L_10:
        /*001c*/ 	.word	0x00000000
        /*0020*/ 	.short	0x0002
        /*0022*/ 	.short	0x0010
        /*0024*/ 	.byte	0x00, 0xf5, 0x21, 0x00


	//----- nvinfo : EIATTR_KPARAM_INFO
	.align		4
.L_11:
        /*0028*/ 	.byte	0x04, 0x17
        /*002a*/ 	.short	(.L_13 - .L_12)
.L_12:
        /*002c*/ 	.word	0x00000000
        /*0030*/ 	.short	0x0001
        /*0032*/ 	.short	0x0008
        /*0034*/ 	.byte	0x00, 0xf5, 0x21, 0x00


	//----- nvinfo : EIATTR_KPARAM_INFO
	.align		4
.L_13:
        /*0038*/ 	.byte	0x04, 0x17
        /*003a*/ 	.short	(.L_15 - .L_14)
.L_14:
        /*003c*/ 	.word	0x00000000
        /*0040*/ 	.short	0x0000
        /*0042*/ 	.short	0x0000
        /*0044*/ 	.byte	0x00, 0xf5, 0x21, 0x00


	//----- nvinfo : EIATTR_SPARSE_MMA_MASK
	.align		4
.L_15:
        /*0048*/ 	.byte	0x03, 0x50
        /*004a*/ 	.short	0x0000


	//----- nvinfo : EIATTR_MAXREG_COUNT
	.align		4
        /*004c*/ 	.byte	0x03, 0x1b
        /*004e*/ 	.short	0x00ff


	//----- nvinfo : EIATTR_NUM_BARRIERS
	.align		4
        /*0050*/ 	.byte	0x02, 0x4c
        /*0052*/ 	.byte	0x01
	.zero		1


	//----- nvinfo : EIATTR_MERCURY_ISA_VERSION
	.align		4
        /*0054*/ 	.byte	0x03, 0x5f
        /*0056*/ 	.short	0x0101


	//----- nvinfo : EIATTR_UNUSED_LOAD_BYTE_OFFSET
	.align		4
        /*0058*/ 	.byte	0x04, 0x44
        /*005a*/ 	.short	(.L_17 - .L_16)


	//   ....[0]....
.L_16:
        /*005c*/ 	.word	0x00000cc0
        /*0060*/ 	.word	0x0000fff0


	//   ....[1]....
        /*0064*/ 	.word	0x00000d00
        /*0068*/ 	.word	0x0000fff0


	//----- nvinfo : EIATTR_VRC_CTA_INIT_COUNT
	.align		4
.L_17:
        /*006c*/ 	.byte	0x02, 0x4a
	.zero		1
	.zero		1


	//----- nvinfo : EIATTR_EXIT_INSTR_OFFSETS
	.align		4
        /*0070*/ 	.byte	0x04, 0x1c
        /*0072*/ 	.short	(.L_19 - .L_18)


	//   ....[0]....
.L_18:
        /*0074*/ 	.word	0x00001d20


	//----- nvinfo : EIATTR_MAX_THREADS
	.align		4
.L_19:
        /*0078*/ 	.byte	0x04, 0x05
        /*007a*/ 	.short	(.L_21 - .L_20)
.L_20:
        /*007c*/ 	.word	0x00000040
        /*0080*/ 	.word	0x00000001
        /*0084*/ 	.word	0x00000001


	//----- nvinfo : EIATTR_CBANK_PARAM_SIZE
	.align		4
.L_21:
        /*0088*/ 	.byte	0x03, 0x19
        /*008a*/ 	.short	0x0020


	//----- nvinfo : EIATTR_PARAM_CBANK
	.align		4
        /*008c*/ 	.byte	0x04, 0x0a
        /*008e*/ 	.short	(.L_23 - .L_22)
	.align		4
.L_22:
        /*0090*/ 	.word	index@(.nv.constant0.default_function_kernel)
        /*0094*/ 	.short	0x0380
        /*0096*/ 	.short	0x0020


	//----- nvinfo : EIATTR_SW_WAR
	.align		4
.L_23:
        /*0098*/ 	.byte	0x04, 0x36
        /*009a*/ 	.short	(.L_25 - .L_24)
.L_24:
        /*009c*/ 	.word	0x00000008
.L_25:


//--------------------- .nv.callgraph             --------------------------
	.section	.nv.callgraph,"",@"SHT_CUDA_CALLGRAPH"
	.align	4
	.sectionentsize	8
	.align		4
        /*0000*/ 	.word	0x00000000
	.align		4
        /*0004*/ 	.word	0xffffffff
	.align		4
        /*0008*/ 	.word	0x00000000
	.align		4
        /*000c*/ 	.word	0xfffffffe
	.align		4
        /*0010*/ 	.word	0x00000000
	.align		4
        /*0014*/ 	.word	0xfffffffd
	.align		4
        /*0018*/ 	.word	0x00000000
	.align		4
        /*001c*/ 	.word	0xfffffffc


//--------------------- .text.default_function_kernel --------------------------
	.section	.text.default_function_kernel,"ax",@progbits
	.align	128
        .global         default_function_kernel
        .type           default_function_kernel,@function
        .size           default_function_kernel,(.L_x_2 - default_function_kernel)
        .other          default_function_kernel,@"STO_CUDA_ENTRY STV_DEFAULT"
default_function_kernel:
.text.default_function_kernel:
[----:B------:R-:W-:Y:S01]  /*0000*/  LDC R1, c[0x0][0x37c] ;  /* 0x0000df00ff017b82 */ /* 0x000fe20000000800 */
[----:B------:R-:W0:Y:S07]  /*0010*/  S2R R0, SR_CTAID.X ;  /* 0x0000000000007919 */ /* 0x000e2e0000002500 */
[----:B------:R-:W1:Y:S01]  /*0020*/  S2UR UR7, SR_CgaCtaId ;  /* 0x00000000000779c3 */ /* 0x000e620000008800 */
[----:B------:R-:W-:Y:S01]  /*0030*/  UMOV UR5, 0x400 ;  /* 0x0000040000057882 */ /* 0x000fe20000000000 */
[----:B------:R-:W-:Y:S01]  /*0040*/  HFMA2 R20, -RZ, RZ, 0, 0 ;  /* 0x00000000ff147431 */ /* 0x000fe200000001ff */
[----:B------:R-:W2:Y:S01]  /*0050*/  S2R R2, SR_TID.X ;  /* 0x0000000000027919 */ /* 0x000ea20000002100 */
[----:B------:R-:W-:Y:S01]  /*0060*/  HFMA2 R34, -RZ, RZ, 0, 0 ;  /* 0x00000000ff227431 */ /* 0x000fe200000001ff */
[----:B------:R-:W-:Y:S01]  /*0070*/  UIADD3 UR4, UPT, UPT, UR5, 0x200, URZ ;  /* 0x0000020005047890 */ /* 0x000fe2000fffe0ff */
[----:B------:R-:W-:-:S02]  /*0080*/  CS2R R6, SRZ ;  /* 0x0000000000067805 */ /* 0x000fc4000001ff00 */
[----:B------:R-:W-:Y:S02]  /*0090*/  CS2R R64, SRZ ;  /* 0x0000000000407805 */ /* 0x000fe4000001ff00 */
[----:B------:R-:W-:Y:S02]  /*00a0*/  CS2R R62, SRZ ;  /* 0x00000000003e7805 */ /* 0x000fe4000001ff00 */
[----:B------:R-:W-:Y:S02]  /*00b0*/  CS2R R60, SRZ ;  /* 0x00000000003c7805 */ /* 0x000fe4000001ff00 */
[----:B------:R-:W-:Y:S02]  /*00c0*/  CS2R R54, SRZ ;  /* 0x0000000000367805 */ /* 0x000fe4000001ff00 */
[----:B------:R-:W-:Y:S02]  /*00d0*/  CS2R R42, SRZ ;  /* 0x00000000002a7805 */ /* 0x000fe4000001ff00 */
        /* <DEDUP_REMOVED lines=8> */
[----:B------:R-:W-:Y:S02]  /*0160*/  MOV R8, RZ ;  /* 0x000000ff00087202 */ /* 0x000fe40000000f00 */
[----:B------:R-:W-:Y:S01]  /*0170*/  CS2R R32, SRZ ;  /* 0x0000000000207805 */ /* 0x000fe2000001ff00 */
[----:B------:R-:W3:Y:S01]  /*0180*/  LDCU.64 UR8, c[0x0][0x358] ;  /* 0x00006b00ff0877ac */ /* 0x000ee20008000a00 */
[----:B-1----:R-:W-:Y:S01]  /*0190*/  ULEA UR4, UR7, UR4, 0x18 ;  /* 0x0000000407047291 */ /* 0x002fe2000f8ec0ff */
[----:B0-----:R-:W-:Y:S02]  /*01a0*/  SHF.L.U32 R4, R0, 0xe, RZ ;  /* 0x0000000e00047819 */ /* 0x001fe400000006ff */
[C---:B--2---:R-:W-:Y:S02]  /*01b0*/  SHF.L.U32 R3, R2.reuse, 0x6, RZ ;  /* 0x0000000602037819 */ /* 0x044fe400000006ff */
[----:B------:R-:W-:-:S02]  /*01c0*/  SHF.L.U32 R5, R2, 0x2, RZ ;  /* 0x0000000202057819 */ /* 0x000fc400000006ff */
[----:B------:R-:W-:-:S04]  /*01d0*/  LOP3.LUT R4, R4, 0x1cf80, R3, 0xc8, !PT ;  /* 0x0001cf8004047812 */ /* 0x000fc800078ec803 */
[----:B------:R-:W-:Y:S02]  /*01e0*/  LOP3.LUT R4, R4, 0x4, R5, 0xf8, !PT ;  /* 0x0000000404047812 */ /* 0x000fe400078ef805 */
[----:B------:R-:W-:-:S07]  /*01f0*/  SHF.L.U32 R5, R2, 0x4, RZ ;  /* 0x0000000402057819 */ /* 0x000fce00000006ff */
.L_x_0:
[----:B------:R-:W0:Y:S01]  /*0200*/  LDC.64 R10, c[0x0][0x380] ;  /* 0x0000e000ff0a7b82 */ /* 0x000e220000000a00 */
[----:B------:R-:W-:Y:S02]  /*0210*/  LOP3.LUT R9, R5, 0x380, RZ, 0xc0, !PT ;  /* 0x0000038005097812 */ /* 0x000fe400078ec0ff */
[----:B------:R-:W-:Y:S02]  /*0220*/  SHF.L.U32 R12, R0, 0x8, RZ ;  /* 0x00000008000c7819 */ /* 0x000fe400000006ff */
[----:B------:R-:W-:Y:S02]  /*0230*/  LOP3.LUT R9, R9, 0x7, R2, 0xf8, !PT ;  /* 0x0000000709097812 */ /* 0x000fe400078ef802 */
[----:B------:R-:W-:Y:S01]  /*0240*/  LEA R13, R6, R4, 0x3 ;  /* 0x00000004060d7211 */ /* 0x000fe200078e18ff */
[----:B------:R-:W1:Y:S01]  /*0250*/  LDC.64 R28, c[0x0][0x388] ;  /* 0x0000e200ff1c7b82 */ /* 0x000e620000000a00 */
[----:B------:R-:W-:-:S04]  /*0260*/  LOP3.LUT R9, R9, 0x7ffff800, R12, 0xf8, !PT ;  /* 0x7ffff80009097812 */ /* 0x000fc800078ef80c */
[----:B------:R-:W-:-:S05]  /*0270*/  LEA R9, R6, R9, 0x3 ;  /* 0x0000000906097211 */ /* 0x000fca00078e18ff */
[----:B0-----:R-:W-:-:S05]  /*0280*/  IMAD.WIDE.U32 R10, R9, 0x4, R10 ;  /* 0x00000004090a7825 */ /* 0x001fca00078e000a */
[----:B---3--:R-:W2:Y:S01]  /*0290*/  LDG.E.CONSTANT R9, desc[UR8][R10.64] ;  /* 0x000000080a097981 */ /* 0x008ea2000c1e9900 */
[----:B-1----:R-:W-:-:S03]  /*02a0*/  IMAD.WIDE.U32 R28, R13, 0x4, R28 ;  /* 0x000000040d1c7825 */ /* 0x002fc600078e001c */
[----:B------:R-:W3:Y:S04]  /*02b0*/  LDG.E.CONSTANT R21, desc[UR8][R10.64+0x1000] ;  /* 0x001000080a157981 */ /* 0x000ee8000c1e9900 */
[----:B------:R-:W4:Y:S04]  /*02c0*/  LDG.E.128.CONSTANT R12, desc[UR8][R28.64] ;  /* 0x000000081c0c7981 */ /* 0x000f28000c1e9d00 */
[----:B------:R-:W5:Y:S04]  /*02d0*/  LDG.E.128.CONSTANT R16, desc[UR8][R28.64+0x4000] ;  /* 0x004000081c107981 */ /* 0x000f68000c1e9d00 */
[----:B------:R-:W5:Y:S04]  /*02e0*/  LDG.E.128.CONSTANT R24, desc[UR8][R28.64+0x8000] ;  /* 0x008000081c187981 */ /* 0x000f68000c1e9d00 */
[----:B------:R-:W5:Y:S01]  /*02f0*/  LDG.E.128.CONSTANT R28, desc[UR8][R28.64+0xc000] ;  /* 0x00c000081c1c7981 */ /* 0x000f62000c1e9d00 */
[----:B------:R-:W-:Y:S01]  /*0300*/  ULEA UR6, UR7, UR5, 0x18 ;  /* 0x0000000507067291 */ /* 0x000fe2000f8ec0ff */
[----:B------:R-:W-:Y:S05]  /*0310*/  BAR.SYNC.DEFER_BLOCKING 0x0 ;  /* 0x0000000000007b1d */ /* 0x000fea0000010000 */
[----:B------:R-:W-:-:S05]  /*0320*/  LEA R22, R2, UR6, 0x2 ;  /* 0x0000000602167c11 */ /* 0x000fca000f8e10ff */
[----:B--2---:R-:W-:Y:S04]  /*0330*/  STS [R22], R9 ;  /* 0x0000000916007388 */ /* 0x004fe80000000800 */
[----:B---3--:R-:W-:Y:S04]  /*0340*/  STS [R22+0x100], R21 ;  /* 0x0001001516007388 */ /* 0x008fe80000000800 */
[----:B----4-:R-:W-:Y:S04]  /*0350*/  STS.128 [R5+UR4], R12 ;  /* 0x0000000c05007988 */ /* 0x010fe80008000c04 */
[----:B-----5:R-:W-:Y:S04]  /*0360*/  STS.128 [R5+UR4+0x400], R16 ;  /* 0x0004001005007988 */ /* 0x020fe80008000c04 */
[----:B------:R-:W-:Y:S04]  /*0370*/  STS.128 [R5+UR4+0x800], R24 ;  /* 0x0008001805007988 */ /* 0x000fe80008000c04 */
[----:B------:R-:W-:Y:S01]  /*0380*/  STS.128 [R5+UR4+0xc00], R28 ;  /* 0x000c001c05007988 */ /* 0x000fe20008000c04 */
[----:B------:R-:W-:Y:S06]  /*0390*/  BAR.SYNC.DEFER_BLOCKING 0x0 ;  /* 0x0000000000007b1d */ /* 0x000fec0000010000 */
[----:B------:R-:W-:Y:S04]  /*03a0*/  LDS.128 R12, [R3+UR4] ;  /* 0x00000004030c7984 */ /* 0x000fe80008000c00 */
[----:B------:R-:W0:Y:S04]  /*03b0*/  LDS.128 R24, [UR6] ;  /* 0x00000006ff187984 */ /* 0x000e280008000c00 */
[----:B------:R-:W1:Y:S04]  /*03c0*/  LDS.128 R16, [R3+UR4+0x20] ;  /* 0x0000200403107984 */ /* 0x000e680008000c00 */
[----:B------:R-:W2:Y:S04]  /*03d0*/  LDS.128 R28, [UR6+0x20] ;  /* 0x00002006ff1c7984 */ /* 0x000ea80008000c00 */
[----:B------:R-:W3:Y:S01]  /*03e0*/  LDS.128 R36, [UR6+0x60] ;  /* 0x00006006ff247984 */ /* 0x000ee20008000c00 */
[-C--:B0-----:R-:W-:Y:S01]  /*03f0*/  FFMA R32, R12, R24.reuse, R32 ;  /* 0x000000180c207223 */ /* 0x081fe20000000020 */
[----:B-1----:R-:W-:Y:S01]  /*0400*/  FFMA R10, R16, R24, R7 ;  /* 0x00000018100a7223 */ /* 0x002fe20000000007 */
[-C--:B--2---:R-:W-:Y:S01]  /*0410*/  FFMA R22, R12, R28.reuse, R33 ;  /* 0x0000001c0c167223 */ /* 0x084fe20000000021 */
[----:B------:R-:W-:Y:S01]  /*0420*/  FFMA R34, R16, R28, R34 ;  /* 0x0000001c10227223 */ /* 0x000fe20000000022 */
[----:B------:R-:W-:-:S02]  /*0430*/  FFMA R7, R13, R25, R32 ;  /* 0x000000190d077223 */ /* 0x000fc40000000020 */
[-C--:B------:R-:W-:Y:S01]  /*0440*/  FFMA R9, R13, R29.reuse, R22 ;  /* 0x0000001d0d097223 */ /* 0x080fe20000000016 */
[C---:B------:R-:W-:Y:S02]  /*0450*/  FFMA R29, R17.reuse, R29, R34 ;  /* 0x0000001d111d7223 */ /* 0x040fe40000000022 */
[----:B------:R-:W0:Y:S01]  /*0460*/  LDS.128 R32, [UR6+0x40] ;  /* 0x00004006ff207984 */ /* 0x000e220008000c00 */
[----:B------:R-:W-:Y:S01]  /*0470*/  FFMA R25, R17, R25, R10 ;  /* 0x0000001911197223 */ /* 0x000fe2000000000a */
[C---:B------:R-:W-:Y:S01]  /*0480*/  FFMA R66, R14.reuse, R30, R9 ;  /* 0x0000001e0e427223 */ /* 0x040fe20000000009 */
[----:B------:R-:W-:Y:S01]  /*0490*/  FFMA R10, R14, R26, R7 ;  /* 0x0000001a0e0a7223 */ /* 0x000fe20000000007 */
[C---:B------:R-:W-:Y:S01]  /*04a0*/  FFMA R30, R18.reuse, R30, R29 ;  /* 0x0000001e121e7223 */ /* 0x040fe2000000001d */
[----:B------:R-:W-:Y:S02]  /*04b0*/  FFMA R26, R18, R26, R25 ;  /* 0x0000001a121a7223 */ /* 0x000fe40000000019 */
[----:B------:R-:W-:Y:S01]  /*04c0*/  FFMA R7, R15, R27, R10 ;  /* 0x0000001b0f077223 */ /* 0x000fe2000000000a */
[C---:B------:R-:W-:Y:S01]  /*04d0*/  FFMA R23, R19.reuse, R31, R30 ;  /* 0x0000001f13177223 */ /* 0x040fe2000000001e */
[----:B---3--:R-:W-:Y:S01]  /*04e0*/  FFMA R10, R12, R36, R45 ;  /* 0x000000240c0a7223 */ /* 0x008fe2000000002d */
[----:B------:R-:W-:-:S02]  /*04f0*/  FFMA R67, R19, R27, R26 ;  /* 0x0000001b13437223 */ /* 0x000fc4000000001a */
[----:B------:R-:W1:Y:S01]  /*0500*/  LDS.128 R24, [UR6+0xa0] ;  /* 0x0000a006ff187984 */ /* 0x000e620008000c00 */
[----:B------:R-:W-:-:S03]  /*0510*/  FFMA R66, R15, R31, R66 ;  /* 0x0000001f0f427223 */ /* 0x000fc60000000042 */
[----:B------:R-:W-:Y:S01]  /*0520*/  LDS.128 R28, [UR6+0xe0] ;  /* 0x0000e006ff1c7984 */ /* 0x000fe20008000c00 */
[-C--:B0-----:R-:W-:Y:S01]  /*0530*/  FFMA R8, R12, R32.reuse, R8 ;  /* 0x000000200c087223 */ /* 0x081fe20000000008 */
[----:B------:R-:W-:-:S03]  /*0540*/  FFMA R32, R16, R32, R44 ;  /* 0x0000002010207223 */ /* 0x000fc6000000002c */
[-C--:B------:R-:W-:Y:S01]  /*0550*/  FFMA R21, R13, R33.reuse, R8 ;  /* 0x000000210d157223 */ /* 0x080fe20000000008 */
[----:B------:R-:W-:Y:S01]  /*0560*/  FFMA R33, R17, R33, R32 ;  /* 0x0000002111217223 */ /* 0x000fe20000000020 */
[----:B------:R-:W-:Y:S01]  /*0570*/  MOV R32, R23 ;  /* 0x0000001700207202 */ /* 0x000fe20000000f00 */
[----:B------:R-:W-:Y:S02]  /*0580*/  FFMA R23, R13, R37, R10 ;  /* 0x000000250d177223 */ /* 0x000fe4000000000a */
[----:B------:R-:W0:Y:S02]  /*0590*/  LDS.128 R8, [UR6+0x80] ;  /* 0x00008006ff087984 */ /* 0x000e240008000c00 */
[----:B------:R-:W-:Y:S01]  /*05a0*/  FFMA R22, R14, R38, R23 ;  /* 0x000000260e167223 */ /* 0x000fe20000000017 */
[----:B------:R-:W-:Y:S01]  /*05b0*/  FFMA R36, R16, R36, R56 ;  /* 0x0000002410247223 */ /* 0x000fe20000000038 */
[-C--:B------:R-:W-:Y:S01]  /*05c0*/  FFMA R44, R14, R34.reuse, R21 ;  /* 0x000000220e2c7223 */ /* 0x080fe20000000015 */
[----:B------:R-:W-:Y:S01]  /*05d0*/  FFMA R56, R18, R34, R33 ;  /* 0x0000002212387223 */ /* 0x000fe20000000021 */
[C---:B------:R-:W-:Y:S01]  /*05e0*/  FFMA R45, R15.reuse, R39, R22 ;  /* 0x000000270f2d7223 */ /* 0x040fe20000000016 */
[----:B-1----:R-:W-:Y:S01]  /*05f0*/  FFMA R22, R12, R24, R47 ;  /* 0x000000180c167223 */ /* 0x002fe2000000002f */
[-C--:B------:R-:W-:Y:S01]  /*0600*/  FFMA R44, R15, R35.reuse, R44 ;  /* 0x000000230f2c7223 */ /* 0x080fe2000000002c */
[----:B------:R-:W-:-:S02]  /*0610*/  FFMA R56, R19, R35, R56 ;  /* 0x0000002313387223 */ /* 0x000fc40000000038 */
[----:B------:R-:W-:Y:S01]  /*0620*/  FFMA R35, R13, R25, R22 ;  /* 0x000000190d237223 */ /* 0x000fe20000000016 */
[----:B------:R-:W-:-:S04]  /*0630*/  FFMA R24, R16, R24, R57 ;  /* 0x0000001810187223 */ /* 0x000fc80000000039 */
[----:B------:R-:W-:-:S04]  /*0640*/  FFMA R25, R17, R25, R24 ;  /* 0x0000001911197223 */ /* 0x000fc80000000018 */
[----:B------:R-:W-:Y:S01]  /*0650*/  FFMA R68, R18, R26, R25 ;  /* 0x0000001a12447223 */ /* 0x000fe20000000019 */
[-C--:B0-----:R-:W-:Y:S01]  /*0660*/  FFMA R20, R12, R8.reuse, R20 ;  /* 0x000000080c147223 */ /* 0x081fe20000000014 */
[----:B------:R-:W-:-:S03]  /*0670*/  FFMA R8, R16, R8, R46 ;  /* 0x0000000810087223 */ /* 0x000fc6000000002e */
[-C--:B------:R-:W-:Y:S02]  /*0680*/  FFMA R33, R13, R9.reuse, R20 ;  /* 0x000000090d217223 */ /* 0x080fe40000000014 */
[----:B------:R-:W0:Y:S01]  /*0690*/  LDS.128 R20, [UR6+0xc0] ;  /* 0x0000c006ff147984 */ /* 0x000e220008000c00 */
[----:B------:R-:W-:Y:S01]  /*06a0*/  FFMA R9, R17, R9, R8 ;  /* 0x0000000911097223 */ /* 0x000fe20000000008 */
[C---:B------:R-:W-:Y:S01]  /*06b0*/  FFMA R8, R14.reuse, R26, R35 ;  /* 0x0000001a0e087223 */ /* 0x040fe20000000023 */
[-C--:B------:R-:W-:Y:S02]  /*06c0*/  FFMA R46, R14, R10.reuse, R33 ;  /* 0x0000000a0e2e7223 */ /* 0x080fe40000000021 */
[----:B------:R-:W-:Y:S01]  /*06d0*/  FFMA R10, R18, R10, R9 ;  /* 0x0000000a120a7223 */ /* 0x000fe20000000009 */
[C---:B------:R-:W-:Y:S01]  /*06e0*/  FFMA R47, R15.reuse, R27, R8 ;  /* 0x0000001b0f2f7223 */ /* 0x040fe20000000008 */
[-C--:B------:R-:W-:Y:S01]  /*06f0*/  FFMA R8, R12, R28.reuse, R49 ;  /* 0x0000001c0c087223 */ /* 0x080fe20000000031 */
[-C--:B------:R-:W-:Y:S01]  /*0700*/  FFMA R46, R15, R11.reuse, R46 ;  /* 0x0000000b0f2e7223 */ /* 0x080fe2000000002e */
[C---:B------:R-:W-:Y:S01]  /*0710*/  FFMA R57, R19.reuse, R11, R10 ;  /* 0x0000000b13397223 */ /* 0x040fe2000000000a */
[----:B------:R-:W-:Y:S01]  /*0720*/  FFMA R68, R19, R27, R68 ;  /* 0x0000001b13447223 */ /* 0x000fe20000000044 */
[----:B------:R-:W-:Y:S01]  /*0730*/  FFMA R35, R13, R29, R8 ;  /* 0x0000001d0d237223 */ /* 0x000fe20000000008 */
[----:B------:R-:W1:Y:S04]  /*0740*/  LDS.128 R24, [UR6+0x100] ;  /* 0x00010006ff187984 */ /* 0x000e680008000c00 */
[----:B------:R-:W2:Y:S01]  /*0750*/  LDS.128 R8, [UR6+0x120] ;  /* 0x00012006ff087984 */ /* 0x000ea20008000c00 */
[----:B------:R-:W-:-:S04]  /*0760*/  FFMA R28, R16, R28, R58 ;  /* 0x0000001c101c7223 */ /* 0x000fc8000000003a */
[----:B------:R-:W-:-:S04]  /*0770*/  FFMA R29, R17, R29, R28 ;  /* 0x0000001d111d7223 */ /* 0x000fc8000000001c */
[----:B------:R-:W-:Y:S01]  /*0780*/  FFMA R58, R18, R30, R29 ;  /* 0x0000001e123a7223 */ /* 0x000fe2000000001d */
[-C--:B0-----:R-:W-:Y:S01]  /*0790*/  FFMA R40, R12, R20.reuse, R40 ;  /* 0x000000140c287223 */ /* 0x081fe20000000028 */
[----:B------:R-:W-:-:S03]  /*07a0*/  FFMA R20, R16, R20, R48 ;  /* 0x0000001410147223 */ /* 0x000fc60000000030 */
[-C--:B------:R-:W-:Y:S01]  /*07b0*/  FFMA R33, R13, R21.reuse, R40 ;  /* 0x000000150d217223 */ /* 0x080fe20000000028 */
[----:B------:R-:W-:-:S03]  /*07c0*/  FFMA R21, R17, R21, R20 ;  /* 0x0000001511157223 */ /* 0x000fc60000000014 */
[-C--:B------:R-:W-:Y:S01]  /*07d0*/  FFMA R40, R14, R22.reuse, R33 ;  /* 0x000000160e287223 */ /* 0x080fe20000000021 */
[----:B------:R-:W-:Y:S01]  /*07e0*/  FFMA R22, R18, R22, R21 ;  /* 0x0000001612167223 */ /* 0x000fe20000000015 */
[----:B------:R-:W-:Y:S01]  /*07f0*/  FFMA R48, R14, R30, R35 ;  /* 0x0000001e0e307223 */ /* 0x000fe20000000023 */
[C---:B------:R-:W-:Y:S01]  /*0800*/  FFMA R58, R19.reuse, R31, R58 ;  /* 0x0000001f133a7223 */ /* 0x040fe2000000003a */
[C---:B-1----:R-:W-:Y:S01]  /*0810*/  FFMA R20, R12.reuse, R24, R41 ;  /* 0x000000180c147223 */ /* 0x042fe20000000029 */
[----:B------:R-:W-:Y:S01]  /*0820*/  FFMA R49, R19, R23, R22 ;  /* 0x0000001713317223 */ /* 0x000fe20000000016 */
[C---:B------:R-:W-:Y:S01]  /*0830*/  FFMA R48, R15.reuse, R31, R48 ;  /* 0x0000001f0f307223 */ /* 0x040fe20000000030 */
[----:B--2---:R-:W-:Y:S01]  /*0840*/  FFMA R22, R12, R8, R51 ;  /* 0x000000080c167223 */ /* 0x004fe20000000033 */
[----:B------:R-:W0:Y:S01]  /*0850*/  LDS.128 R28, [UR6+0x160] ;  /* 0x00016006ff1c7984 */ /* 0x000e220008000c00 */
[----:B------:R-:W-:Y:S01]  /*0860*/  FFMA R40, R15, R23, R40 ;  /* 0x000000170f287223 */ /* 0x000fe20000000028 */
[C---:B------:R-:W-:Y:S01]  /*0870*/  FFMA R33, R13.reuse, R25, R20 ;  /* 0x000000190d217223 */ /* 0x040fe20000000014 */
[----:B------:R-:W-:-:S02]  /*0880*/  FFMA R35, R13, R9, R22 ;  /* 0x000000090d237223 */ /* 0x000fc40000000016 */
[----:B------:R-:W1:Y:S01]  /*0890*/  LDS.128 R20, [UR6+0x140] ;  /* 0x00014006ff147984 */ /* 0x000e620008000c00 */
[C---:B------:R-:W-:Y:S01]  /*08a0*/  FFMA R8, R16.reuse, R8, R59 ;  /* 0x0000000810087223 */ /* 0x040fe2000000003b */
[----:B------:R-:W-:-:S03]  /*08b0*/  FFMA R24, R16, R24, R50 ;  /* 0x0000001810187223 */ /* 0x000fc60000000032 */
[C---:B------:R-:W-:Y:S01]  /*08c0*/  FFMA R9, R17.reuse, R9, R8 ;  /* 0x0000000911097223 */ /* 0x040fe20000000008 */
[C---:B------:R-:W-:Y:S01]  /*08d0*/  FFMA R8, R14.reuse, R26, R33 ;  /* 0x0000001a0e087223 */ /* 0x040fe20000000021 */
[-C--:B------:R-:W-:Y:S01]  /*08e0*/  FFMA R50, R14, R10.reuse, R35 ;  /* 0x0000000a0e327223 */ /* 0x080fe20000000023 */
[----:B------:R-:W-:Y:S01]  /*08f0*/  FFMA R25, R17, R25, R24 ;  /* 0x0000001911197223 */ /* 0x000fe20000000018 */
[C---:B------:R-:W-:Y:S01]  /*0900*/  FFMA R10, R18.reuse, R10, R9 ;  /* 0x0000000a120a7223 */ /* 0x040fe20000000009 */
[C---:B------:R-:W-:Y:S01]  /*0910*/  FFMA R41, R15.reuse, R27, R8 ;  /* 0x0000001b0f297223 */ /* 0x040fe20000000008 */
[-C--:B------:R-:W-:Y:S01]  /*0920*/  FFMA R50, R15, R11.reuse, R50 ;  /* 0x0000000b0f327223 */ /* 0x080fe20000000032 */
[----:B------:R-:W-:Y:S01]  /*0930*/  FFMA R26, R18, R26, R25 ;  /* 0x0000001a121a7223 */ /* 0x000fe20000000019 */
[----:B------:R-:W-:Y:S01]  /*0940*/  FFMA R59, R19, R11, R10 ;  /* 0x0000000b133b7223 */ /* 0x000fe2000000000a */
[----:B------:R-:W-:Y:S02]  /*0950*/  FFMA R37, R17, R37, R36 ;  /* 0x0000002511257223 */ /* 0x000fe40000000024 */
[----:B------:R-:W-:-:S02]  /*0960*/  FFMA R51, R19, R27, R26 ;  /* 0x0000001b13337223 */ /* 0x000fc4000000001a */
[----:B------:R-:W-:Y:S01]  /*0970*/  FFMA R38, R18, R38, R37 ;  /* 0x0000002612267223 */ /* 0x000fe20000000025 */
[----:B------:R-:W2:Y:S01]  /*0980*/  LDS.128 R24, [UR6+0x1a0] ;  /* 0x0001a006ff187984 */ /* 0x000ea20008000c00 */
[-C--:B0-----:R-:W-:Y:S01]  /*0990*/  FFMA R8, R12, R28.reuse, R53 ;  /* 0x0000001c0c087223 */ /* 0x081fe20000000035 */
[----:B------:R-:W-:-:S03]  /*09a0*/  FFMA R28, R16, R28, R60 ;  /* 0x0000001c101c7223 */ /* 0x000fc6000000003c */
[C---:B------:R-:W-:Y:S01]  /*09b0*/  FFMA R35, R13.reuse, R29, R8 ;  /* 0x0000001d0d237223 */ /* 0x040fe20000000008 */
[-C--:B-1----:R-:W-:Y:S01]  /*09c0*/  FFMA R42, R12, R20.reuse, R42 ;  /* 0x000000140c2a7223 */ /* 0x082fe2000000002a */
[----:B------:R-:W0:Y:S03]  /*09d0*/  LDS.128 R8, [UR6+0x180] ;  /* 0x00018006ff087984 */ /* 0x000e260008000c00 */
[----:B------:R-:W-:Y:S01]  /*09e0*/  FFMA R33, R13, R21, R42 ;  /* 0x000000150d217223 */ /* 0x000fe2000000002a */
[----:B------:R-:W-:Y:S01]  /*09f0*/  FFMA R20, R16, R20, R52 ;  /* 0x0000001410147223 */ /* 0x000fe20000000034 */
[----:B------:R-:W-:Y:S01]  /*0a00*/  FFMA R29, R17, R29, R28 ;  /* 0x0000001d111d7223 */ /* 0x000fe2000000001c */
[----:B------:R-:W-:Y:S01]  /*0a10*/  MOV R28, R32 ;  /* 0x00000020001c7202 */ /* 0x000fe20000000f00 */
[C---:B------:R-:W-:Y:S01]  /*0a20*/  FFMA R42, R14.reuse, R22, R33 ;  /* 0x000000160e2a7223 */ /* 0x040fe20000000021 */
[----:B------:R-:W-:Y:S01]  /*0a30*/  FFMA R52, R14, R30, R35 ;  /* 0x0000001e0e347223 */ /* 0x000fe20000000023 */
[----:B------:R-:W-:Y:S01]  /*0a40*/  FFMA R69, R19, R39, R38 ;  /* 0x0000002713457223 */ /* 0x000fe20000000026 */
[----:B------:R-:W1:Y:S04]  /*0a50*/  LDS.128 R32, [UR6+0x1c0] ;  /* 0x0001c006ff207984 */ /* 0x000e680008000c00 */
[----:B------:R-:W3:Y:S01]  /*0a60*/  LDS.128 R36, [UR6+0x1e0] ;  /* 0x0001e006ff247984 */ /* 0x000ee20008000c00 */
[----:B------:R-:W-:-:S04]  /*0a70*/  FFMA R21, R17, R21, R20 ;  /* 0x0000001511157223 */ /* 0x000fc80000000014 */
[----:B------:R-:W-:-:S04]  /*0a80*/  FFMA R22, R18, R22, R21 ;  /* 0x0000001612167223 */ /* 0x000fc80000000015 */
[-C--:B------:R-:W-:Y:S01]  /*0a90*/  FFMA R53, R19, R23.reuse, R22 ;  /* 0x0000001713357223 */ /* 0x080fe20000000016 */
[-C--:B--2---:R-:W-:Y:S01]  /*0aa0*/  FFMA R22, R12, R24.reuse, R55 ;  /* 0x000000180c167223 */ /* 0x084fe20000000037 */
[----:B------:R-:W-:Y:S01]  /*0ab0*/  FFMA R24, R16, R24, R61 ;  /* 0x0000001810187223 */ /* 0x000fe2000000003d */
[----:B------:R-:W-:Y:S02]  /*0ac0*/  FFMA R42, R15, R23, R42 ;  /* 0x000000170f2a7223 */ /* 0x000fe4000000002a */
[-C--:B------:R-:W-:Y:S01]  /*0ad0*/  FFMA R23, R13, R25.reuse, R22 ;  /* 0x000000190d177223 */ /* 0x080fe20000000016 */
[----:B------:R-:W-:Y:S01]  /*0ae0*/  FFMA R25, R17, R25, R24 ;  /* 0x0000001911197223 */ /* 0x000fe20000000018 */
[-C--:B0-----:R-:W-:Y:S01]  /*0af0*/  FFMA R20, R12, R8.reuse, R43 ;  /* 0x000000080c147223 */ /* 0x081fe2000000002b */
[----:B------:R-:W-:-:S03]  /*0b00*/  FFMA R8, R16, R8, R54 ;  /* 0x0000000810087223 */ /* 0x000fc60000000036 */
[-C--:B------:R-:W-:Y:S01]  /*0b10*/  FFMA R21, R13, R9.reuse, R20 ;  /* 0x000000090d157223 */ /* 0x080fe20000000014 */
[----:B------:R-:W-:-:S03]  /*0b20*/  FFMA R9, R17, R9, R8 ;  /* 0x0000000911097223 */ /* 0x000fc60000000008 */
[-C--:B------:R-:W-:Y:S01]  /*0b30*/  FFMA R8, R14, R10.reuse, R21 ;  /* 0x0000000a0e087223 */ /* 0x080fe20000000015 */
[----:B------:R-:W-:Y:S01]  /*0b40*/  FFMA R10, R18, R10, R9 ;  /* 0x0000000a120a7223 */ /* 0x000fe20000000009 */
[-C--:B-1----:R-:W-:Y:S01]  /*0b50*/  FFMA R62, R12, R32.reuse, R62 ;  /* 0x000000200c3e7223 */ /* 0x082fe2000000003e */
[----:B------:R-:W-:Y:S01]  /*0b60*/  FFMA R32, R16, R32, R63 ;  /* 0x0000002010207223 */ /* 0x000fe2000000003f */
[-C--:B---3--:R-:W-:Y:S01]  /*0b70*/  FFMA R12, R12, R36.reuse, R64 ;  /* 0x000000240c0c7223 */ /* 0x088fe20000000040 */
[----:B------:R-:W-:Y:S01]  /*0b80*/  FFMA R16, R16, R36, R65 ;  /* 0x0000002410107223 */ /* 0x000fe20000000041 */
[----:B------:R-:W-:Y:S01]  /*0b90*/  FFMA R9, R13, R33, R62 ;  /* 0x000000210d097223 */ /* 0x000fe2000000003e */
[-C--:B------:R-:W-:Y:S01]  /*0ba0*/  FFMA R54, R14, R26.reuse, R23 ;  /* 0x0000001a0e367223 */ /* 0x080fe20000000017 */
[-C--:B------:R-:W-:Y:S01]  /*0bb0*/  FFMA R43, R15, R11.reuse, R8 ;  /* 0x0000000b0f2b7223 */ /* 0x080fe20000000008 */
[----:B------:R-:W-:Y:S01]  /*0bc0*/  FFMA R55, R19, R11, R10 ;  /* 0x0000000b13377223 */ /* 0x000fe2000000000a */
[----:B------:R-:W-:Y:S01]  /*0bd0*/  FFMA R33, R17, R33, R32 ;  /* 0x0000002111217223 */ /* 0x000fe20000000020 */
[----:B------:R-:W-:Y:S01]  /*0be0*/  FFMA R26, R18, R26, R25 ;  /* 0x0000001a121a7223 */ /* 0x000fe20000000019 */
[-C--:B------:R-:W-:Y:S01]  /*0bf0*/  FFMA R11, R13, R37.reuse, R12 ;  /* 0x000000250d0b7223 */ /* 0x080fe2000000000c */
[----:B------:R-:W-:Y:S01]  /*0c00*/  FFMA R17, R17, R37, R16 ;  /* 0x0000002511117223 */ /* 0x000fe20000000010 */
[----:B------:R-:W-:-:S02]  /*0c10*/  LEA R16, R5, UR4, 0x2 ;  /* 0x0000000405107c11 */ /* 0x000fc4000f8e10ff */
[----:B------:R-:W-:Y:S01]  /*0c20*/  LEA R13, R2, UR4, 0x6 ;  /* 0x00000004020d7c11 */ /* 0x000fe2000f8e30ff */
[----:B------:R-:W-:Y:S01]  /*0c30*/  FFMA R60, R18, R30, R29 ;  /* 0x0000001e123c7223 */ /* 0x000fe2000000001d */
[-C--:B------:R-:W-:Y:S01]  /*0c40*/  FFMA R54, R15, R27.reuse, R54 ;  /* 0x0000001b0f367223 */ /* 0x080fe20000000036 */
[----:B------:R-:W-:Y:S01]  /*0c50*/  FFMA R61, R19, R27, R26 ;  /* 0x0000001b133d7223 */ /* 0x000fe2000000001a */
[C---:B------:R-:W-:Y:S01]  /*0c60*/  FFMA R12, R14.reuse, R34, R9 ;  /* 0x000000220e0c7223 */ /* 0x040fe20000000009 */
[----:B------:R-:W-:Y:S01]  /*0c70*/  FFMA R62, R14, R38, R11 ;  /* 0x000000260e3e7223 */ /* 0x000fe2000000000b */
[----:B------:R-:W-:Y:S01]  /*0c80*/  LDS R37, [R13+0x30] ;  /* 0x000030000d257984 */ /* 0x000fe20000000800 */
[-C--:B------:R-:W-:Y:S01]  /*0c90*/  FFMA R52, R15, R31.reuse, R52 ;  /* 0x0000001f0f347223 */ /* 0x080fe20000000034 */
[----:B------:R-:W-:Y:S01]  /*0ca0*/  FFMA R60, R19, R31, R60 ;  /* 0x0000001f133c7223 */ /* 0x000fe2000000003c */
[----:B------:R-:W-:Y:S01]  /*0cb0*/  MOV R63, R28 ;  /* 0x0000001c003f7202 */ /* 0x000fe20000000f00 */
[----:B------:R-:W-:Y:S04]  /*0cc0*/  LDS.128 R8, [R16+0x30] ;  /* 0x0000300010087984 */ /* 0x000fe80000000c00 */
[----:B------:R-:W0:Y:S04]  /*0cd0*/  LDS.128 R24, [UR6+0x10] ;  /* 0x00001006ff187984 */ /* 0x000e280008000c00 */
[----:B------:R-:W1:Y:S04]  /*0ce0*/  LDS R36, [R13+0x10] ;  /* 0x000010000d247984 */ /* 0x000e680000000800 */
[----:B------:R-:W2:Y:S04]  /*0cf0*/  LDS.128 R28, [UR6+0x30] ;  /* 0x00003006ff1c7984 */ /* 0x000ea80008000c00 */
[----:B------:R-:W3:Y:S01]  /*0d00*/  LDS.128 R20, [R16+0x10] ;  /* 0x0000100010147984 */ /* 0x000ee20000000c00 */
[C---:B------:R-:W-:Y:S01]  /*0d10*/  FFMA R34, R18.reuse, R34, R33 ;  /* 0x0000002212227223 */ /* 0x040fe20000000021 */
[----:B------:R-:W-:Y:S01]  /*0d20*/  FFMA R18, R18, R38, R17 ;  /* 0x0000002612127223 */ /* 0x000fe20000000011 */
[C---:B------:R-:W-:Y:S01]  /*0d30*/  FFMA R38, R15.reuse, R35, R12 ;  /* 0x000000230f267223 */ /* 0x040fe2000000000c */
[----:B------:R-:W-:Y:S01]  /*0d40*/  FFMA R62, R15, R39, R62 ;  /* 0x000000270f3e7223 */ /* 0x000fe2000000003e */
[C---:B------:R-:W-:Y:S01]  /*0d50*/  FFMA R35, R19.reuse, R35, R34 ;  /* 0x0000002313237223 */ /* 0x040fe20000000022 */
[----:B------:R-:W-:Y:S01]  /*0d60*/  FFMA R39, R19, R39, R18 ;  /* 0x0000002713277223 */ /* 0x000fe20000000012 */
[----:B------:R-:W-:Y:S04]  /*0d70*/  LDS.128 R12, [UR6+0x50] ;  /* 0x00005006ff0c7984 */ /* 0x000fe80008000c00 */
[----:B------:R-:W4:Y:S01]  /*0d80*/  LDS.128 R16, [UR6+0x70] ;  /* 0x00007006ff107984 */ /* 0x000f220008000c00 */
[-C--:B0-----:R-:W-:Y:S01]  /*0d90*/  FFMA R8, R37, R24.reuse, R67 ;  /* 0x0000001825087223 */ /* 0x081fe20000000043 */
[----:B-1----:R-:W-:-:S03]  /*0da0*/  FFMA R24, R36, R24, R7 ;  /* 0x0000001824187223 */ /* 0x002fc60000000007 */
[-C--:B------:R-:W-:Y:S01]  /*0db0*/  FFMA R7, R9, R25.reuse, R8 ;  /* 0x0000001909077223 */ /* 0x080fe20000000008 */
[-C--:B--2---:R-:W-:Y:S01]  /*0dc0*/  FFMA R66, R36, R28.reuse, R66 ;  /* 0x0000001c24427223 */ /* 0x084fe20000000042 */
[----:B------:R-:W-:Y:S01]  /*0dd0*/  FFMA R28, R37, R28, R63 ;  /* 0x0000001c251c7223 */ /* 0x000fe2000000003f */
[C---:B---3--:R-:W-:Y:S02]  /*0de0*/  FFMA R33, R21.reuse, R25, R24 ;  /* 0x0000001915217223 */ /* 0x048fe40000000018 */
[-C--:B------:R-:W-:Y:S01]  /*0df0*/  FFMA R25, R21, R29.reuse, R66 ;  /* 0x0000001d15197223 */ /* 0x080fe20000000042 */
[----:B------:R-:W-:-:S03]  /*0e00*/  FFMA R29, R9, R29, R28 ;  /* 0x0000001d091d7223 */ /* 0x000fc6000000001c */
[-C--:B------:R-:W-:Y:S01]  /*0e10*/  FFMA R20, R22, R30.reuse, R25 ;  /* 0x0000001e16147223 */ /* 0x080fe20000000019 */
[C---:B------:R-:W-:Y:S01]  /*0e20*/  FFMA R30, R10.reuse, R30, R29 ;  /* 0x0000001e0a1e7223 */ /* 0x040fe2000000001d */
[-C--:B------:R-:W-:Y:S01]  /*0e30*/  FFMA R8, R10, R26.reuse, R7 ;  /* 0x0000001a0a087223 */ /* 0x080fe20000000007 */
[----:B------:R-:W-:Y:S01]  /*0e40*/  FFMA R26, R22, R26, R33 ;  /* 0x0000001a161a7223 */ /* 0x000fe20000000021 */
[-C--:B------:R-:W-:Y:S01]  /*0e50*/  FFMA R33, R23, R31.reuse, R20 ;  /* 0x0000001f17217223 */ /* 0x080fe20000000014 */
[C---:B------:R-:W-:Y:S02]  /*0e60*/  FFMA R34, R11.reuse, R31, R30 ;  /* 0x0000001f0b227223 */ /* 0x040fe4000000001e */
[----:B------:R-:W0:Y:S01]  /*0e70*/  LDS.128 R28, [UR6+0xb0] ;  /* 0x0000b006ff1c7984 */ /* 0x000e220008000c00 */
[-C--:B------:R-:W-:Y:S01]  /*0e80*/  FFMA R7, R11, R27.reuse, R8 ;  /* 0x0000001b0b077223 */ /* 0x080fe20000000008 */
[----:B------:R-:W-:Y:S02]  /*0e90*/  FFMA R32, R23, R27, R26 ;  /* 0x0000001b17207223 */ /* 0x000fe4000000001a */
[----:B------:R-:W1:Y:S01]  /*0ea0*/  LDS.128 R24, [UR6+0x90] ;  /* 0x00009006ff187984 */ /* 0x000e620008000c00 */
[C---:B----4-:R-:W-:Y:S01]  /*0eb0*/  FFMA R8, R36.reuse, R16, R45 ;  /* 0x0000001024087223 */ /* 0x050fe2000000002d */
[----:B------:R-:W-:Y:S01]  /*0ec0*/  FFMA R44, R36, R12, R44 ;  /* 0x0000000c242c7223 */ /* 0x000fe2000000002c */
[C---:B------:R-:W-:Y:S01]  /*0ed0*/  FFMA R16, R37.reuse, R16, R69 ;  /* 0x0000001025107223 */ /* 0x040fe20000000045 */
        /* <DEDUP_REMOVED lines=9> */
[----:B------:R-:W-:-:S02]  /*0f70*/  FFMA R45, R23, R19, R12 ;  /* 0x00000013172d7223 */ /* 0x000fc4000000000c */
[----:B------:R-:W-:Y:S01]  /*0f80*/  FFMA R56, R11, R19, R18 ;  /* 0x000000130b387223 */ /* 0x000fe20000000012 */
[-C--:B------:R-:W-:Y:S01]  /*0f90*/  FFMA R8, R23, R15.reuse, R8 ;  /* 0x0000000f17087223 */ /* 0x080fe20000000008 */
[----:B------:R-:W2:Y:S01]  /*0fa0*/  LDS.128 R16, [UR6+0xf0] ;  /* 0x0000f006ff107984 */ /* 0x000ea20008000c00 */
[----:B------:R-:W-:Y:S01]  /*0fb0*/  FFMA R44, R11, R15, R14 ;  /* 0x0000000f0b2c7223 */ /* 0x000fe2000000000e */
[CC--:B0-----:R-:W-:Y:S01]  /*0fc0*/  FFMA R12, R36.reuse, R28.reuse, R47 ;  /* 0x0000001c240c7223 */ /* 0x0c1fe2000000002f */
[C---:B------:R-:W-:Y:S01]  /*0fd0*/  FFMA R68, R37.reuse, R28, R68 ;  /* 0x0000001c25447223 */ /* 0x040fe20000000044 */
[-C--:B-1----:R-:W-:Y:S01]  /*0fe0*/  FFMA R46, R36, R24.reuse, R46 ;  /* 0x00000018242e7223 */ /* 0x082fe2000000002e */
[----:B------:R-:W-:Y:S01]  /*0ff0*/  FFMA R24, R37, R24, R57 ;  /* 0x0000001825187223 */ /* 0x000fe20000000039 */
[-C--:B------:R-:W-:Y:S01]  /*1000*/  FFMA R57, R21, R29.reuse, R12 ;  /* 0x0000001d15397223 */ /* 0x080fe2000000000c */
[----:B------:R-:W-:Y:S01]  /*1010*/  FFMA R29, R9, R29, R68 ;  /* 0x0000001d091d7223 */ /* 0x000fe20000000044 */
[----:B------:R-:W0:Y:S01]  /*1020*/  LDS.128 R12, [UR6+0xd0] ;  /* 0x0000d006ff0c7984 */ /* 0x000e220008000c00 */
[-C--:B------:R-:W-:Y:S01]  /*1030*/  FFMA R47, R21, R25.reuse, R46 ;  /* 0x00000019152f7223 */ /* 0x080fe2000000002e */
[----:B------:R-:W-:Y:S01]  /*1040*/  FFMA R25, R9, R25, R24 ;  /* 0x0000001909197223 */ /* 0x000fe20000000018 */
[-C--:B------:R-:W-:Y:S01]  /*1050*/  FFMA R24, R22, R30.reuse, R57 ;  /* 0x0000001e16187223 */ /* 0x080fe20000000039 */
[----:B------:R-:W-:Y:S01]  /*1060*/  FFMA R30, R10, R30, R29 ;  /* 0x0000001e0a1e7223 */ /* 0x000fe2000000001d */
[-C--:B------:R-:W-:Y:S01]  /*1070*/  FFMA R20, R22, R26.reuse, R47 ;  /* 0x0000001a16147223 */ /* 0x080fe2000000002f */
[----:B------:R-:W-:Y:S01]  /*1080*/  FFMA R26, R10, R26, R25 ;  /* 0x0000001a0a1a7223 */ /* 0x000fe20000000019 */
[-C--:B------:R-:W-:Y:S01]  /*1090*/  FFMA R47, R23, R31.reuse, R24 ;  /* 0x0000001f172f7223 */ /* 0x080fe20000000018 */
[----:B------:R-:W-:-:S02]  /*10a0*/  FFMA R57, R11, R31, R30 ;  /* 0x0000001f0b397223 */ /* 0x000fc4000000001e */
[----:B------:R-:W1:Y:S01]  /*10b0*/  LDS.128 R28, [UR6+0x110] ;  /* 0x00011006ff1c7984 */ /* 0x000e620008000c00 */
[-C--:B------:R-:W-:Y:S01]  /*10c0*/  FFMA R20, R23, R27.reuse, R20 ;  /* 0x0000001b17147223 */ /* 0x080fe20000000014 */
[----:B------:R-:W-:Y:S02]  /*10d0*/  FFMA R46, R11, R27, R26 ;  /* 0x0000001b0b2e7223 */ /* 0x000fe4000000001a */
[----:B------:R-:W3:Y:S01]  /*10e0*/  LDS.128 R24, [UR6+0x130] ;  /* 0x00013006ff187984 */ /* 0x000ee20008000c00 */
[-C--:B--2---:R-:W-:Y:S01]  /*10f0*/  FFMA R48, R36, R16.reuse, R48 ;  /* 0x0000001024307223 */ /* 0x084fe20000000030 */
[----:B------:R-:W-:-:S03]  /*1100*/  FFMA R58, R37, R16, R58 ;  /* 0x00000010253a7223 */ /* 0x000fc6000000003a */
[-C--:B------:R-:W-:Y:S01]  /*1110*/  FFMA R63, R21, R17.reuse, R48 ;  /* 0x00000011153f7223 */ /* 0x080fe20000000030 */
[----:B------:R-:W-:Y:S01]  /*1120*/  FFMA R17, R9, R17, R58 ;  /* 0x0000001109117223 */ /* 0x000fe2000000003a */
[-C--:B0-----:R-:W-:Y:S01]  /*1130*/  FFMA R40, R36, R12.reuse, R40 ;  /* 0x0000000c24287223 */ /* 0x081fe20000000028 */
[----:B------:R-:W-:-:S03]  /*1140*/  FFMA R12, R37, R12, R49 ;  /* 0x0000000c250c7223 */ /* 0x000fc60000000031 */
[-C--:B------:R-:W-:Y:S01]  /*1150*/  FFMA R49, R21, R13.reuse, R40 ;  /* 0x0000000d15317223 */ /* 0x080fe20000000028 */
[----:B------:R-:W-:Y:S01]  /*1160*/  FFMA R13, R9, R13, R12 ;  /* 0x0000000d090d7223 */ /* 0x000fe2000000000c */
[-C--:B------:R-:W-:Y:S01]  /*1170*/  FFMA R12, R22, R18.reuse, R63 ;  /* 0x00000012160c7223 */ /* 0x080fe2000000003f */
[----:B------:R-:W-:Y:S01]  /*1180*/  FFMA R18, R10, R18, R17 ;  /* 0x000000120a127223 */ /* 0x000fe20000000011 */
[-C--:B------:R-:W-:Y:S01]  /*1190*/  FFMA R40, R22, R14.reuse, R49 ;  /* 0x0000000e16287223 */ /* 0x080fe20000000031 */
[----:B------:R-:W-:Y:S01]  /*11a0*/  FFMA R14, R10, R14, R13 ;  /* 0x0000000e0a0e7223 */ /* 0x000fe2000000000d */
[-C--:B------:R-:W-:Y:S01]  /*11b0*/  FFMA R49, R23, R19.reuse, R12 ;  /* 0x0000001317317223 */ /* 0x080fe2000000000c */
[CC--:B-1----:R-:W-:Y:S01]  /*11c0*/  FFMA R12, R36.reuse, R28.reuse, R41 ;  /* 0x0000001c240c7223 */ /* 0x0c2fe20000000029 */
[----:B------:R-:W-:Y:S01]  /*11d0*/  FFMA R58, R11, R19, R18 ;  /* 0x000000130b3a7223 */ /* 0x000fe20000000012 */
[----:B------:R-:W-:Y:S01]  /*11e0*/  FFMA R28, R37, R28, R51 ;  /* 0x0000001c251c7223 */ /* 0x000fe20000000033 */
[-C--:B---3--:R-:W-:Y:S01]  /*11f0*/  FFMA R50, R36, R24.reuse, R50 ;  /* 0x0000001824327223 */ /* 0x088fe20000000032 */
[----:B------:R-:W0:Y:S01]  /*1200*/  LDS.128 R16, [UR6+0x170] ;  /* 0x00017006ff107984 */ /* 0x000e220008000c00 */
[-C--:B------:R-:W-:Y:S01]  /*1210*/  FFMA R40, R23, R15.reuse, R40 ;  /* 0x0000000f17287223 */ /* 0x080fe20000000028 */
[----:B------:R-:W-:Y:S01]  /*1220*/  FFMA R48, R11, R15, R14 ;  /* 0x0000000f0b307223 */ /* 0x000fe2000000000e */
[----:B------:R-:W-:Y:S01]  /*1230*/  FFMA R24, R37, R24, R59 ;  /* 0x0000001825187223 */ /* 0x000fe2000000003b */
[-C--:B------:R-:W-:Y:S01]  /*1240*/  FFMA R41, R21, R29.reuse, R12 ;  /* 0x0000001d15297223 */ /* 0x080fe2000000000c */
[----:B------:R-:W-:Y:S01]  /*1250*/  FFMA R29, R9, R29, R28 ;  /* 0x0000001d091d7223 */ /* 0x000fe2000000001c */
[----:B------:R-:W1:Y:S01]  /*1260*/  LDS.128 R12, [UR6+0x150] ;  /* 0x00015006ff0c7984 */ /* 0x000e620008000c00 */
[-C--:B------:R-:W-:Y:S01]  /*1270*/  FFMA R51, R21, R25.reuse, R50 ;  /* 0x0000001915337223 */ /* 0x080fe20000000032 */
[----:B------:R-:W-:Y:S01]  /*1280*/  FFMA R25, R9, R25, R24 ;  /* 0x0000001909197223 */ /* 0x000fe20000000018 */
[-C--:B------:R-:W-:Y:S01]  /*1290*/  FFMA R24, R22, R30.reuse, R41 ;  /* 0x0000001e16187223 */ /* 0x080fe20000000029 */
[----:B------:R-:W-:Y:S01]  /*12a0*/  FFMA R30, R10, R30, R29 ;  /* 0x0000001e0a1e7223 */ /* 0x000fe2000000001d */
[----:B------:R-:W-:-:S02]  /*12b0*/  FFMA R28, R22, R26, R51 ;  /* 0x0000001a161c7223 */ /* 0x000fc40000000033 */
[-C--:B------:R-:W-:Y:S01]  /*12c0*/  FFMA R41, R23, R31.reuse, R24 ;  /* 0x0000001f17297223 */ /* 0x080fe20000000018 */
[----:B------:R-:W-:Y:S01]  /*12d0*/  FFMA R50, R11, R31, R30 ;  /* 0x0000001f0b327223 */ /* 0x000fe2000000001e */
[----:B------:R-:W-:Y:S02]  /*12e0*/  FFMA R51, R23, R27, R28 ;  /* 0x0000001b17337223 */ /* 0x000fe4000000001c */
[----:B------:R-:W2:Y:S01]  /*12f0*/  LDS.128 R28, [UR6+0x190] ;  /* 0x00019006ff1c7984 */ /* 0x000ea20008000c00 */
[----:B------:R-:W-:-:S04]  /*1300*/  FFMA R26, R10, R26, R25 ;  /* 0x0000001a0a1a7223 */ /* 0x000fc80000000019 */
[----:B------:R-:W-:Y:S02]  /*1310*/  FFMA R59, R11, R27, R26 ;  /* 0x0000001b0b3b7223 */ /* 0x000fe4000000001a */
[----:B------:R-:W3:Y:S01]  /*1320*/  LDS.128 R24, [UR6+0x1b0] ;  /* 0x0001b006ff187984 */ /* 0x000ee20008000c00 */
[-C--:B0-----:R-:W-:Y:S01]  /*1330*/  FFMA R52, R36, R16.reuse, R52 ;  /* 0x0000001024347223 */ /* 0x081fe20000000034 */
[----:B------:R-:W-:-:S03]  /*1340*/  FFMA R60, R37, R16, R60 ;  /* 0x00000010253c7223 */ /* 0x000fc6000000003c */
[----:B------:R-:W-:Y:S01]  /*1350*/  FFMA R63, R21, R17, R52 ;  /* 0x00000011153f7223 */ /* 0x000fe20000000034 */
[-C--:B-1----:R-:W-:Y:S01]  /*1360*/  FFMA R42, R36, R12.reuse, R42 ;  /* 0x0000000c242a7223 */ /* 0x082fe2000000002a */
[----:B------:R-:W-:-:S03]  /*1370*/  FFMA R12, R37, R12, R53 ;  /* 0x0000000c250c7223 */ /* 0x000fc60000000035 */
[-C--:B------:R-:W-:Y:S01]  /*1380*/  FFMA R53, R21, R13.reuse, R42 ;  /* 0x0000000d15357223 */ /* 0x080fe2000000002a */
[C---:B------:R-:W-:Y:S01]  /*1390*/  FFMA R13, R9.reuse, R13, R12 ;  /* 0x0000000d090d7223 */ /* 0x040fe2000000000c */
[C---:B------:R-:W-:Y:S01]  /*13a0*/  FFMA R12, R22.reuse, R18, R63 ;  /* 0x00000012160c7223 */ /* 0x040fe2000000003f */
[----:B------:R-:W-:Y:S01]  /*13b0*/  FFMA R17, R9, R17, R60 ;  /* 0x0000001109117223 */ /* 0x000fe2000000003c */
[-C--:B------:R-:W-:Y:S01]  /*13c0*/  FFMA R42, R22, R14.reuse, R53 ;  /* 0x0000000e162a7223 */ /* 0x080fe20000000035 */
[----:B------:R-:W-:Y:S01]  /*13d0*/  FFMA R14, R10, R14, R13 ;  /* 0x0000000e0a0e7223 */ /* 0x000fe2000000000d */
[C---:B------:R-:W-:Y:S01]  /*13e0*/  FFMA R53, R23.reuse, R19, R12 ;  /* 0x0000001317357223 */ /* 0x040fe2000000000c */
[----:B--2---:R-:W-:Y:S01]  /*13f0*/  FFMA R12, R36, R28, R43 ;  /* 0x0000001c240c7223 */ /* 0x004fe2000000002b */
[----:B------:R-:W-:Y:S01]  /*1400*/  FFMA R18, R10, R18, R17 ;  /* 0x000000120a127223 */ /* 0x000fe20000000011 */
[-C--:B------:R-:W-:Y:S01]  /*1410*/  FFMA R42, R23, R15.reuse, R42 ;  /* 0x0000000f172a7223 */ /* 0x080fe2000000002a */
[----:B------:R-:W-:Y:S01]  /*1420*/  FFMA R52, R11, R15, R14 ;  /* 0x0000000f0b347223 */ /* 0x000fe2000000000e */
[----:B------:R-:W-:Y:S01]  /*1430*/  FFMA R43, R21, R29, R12 ;  /* 0x0000001d152b7223 */ /* 0x000fe2000000000c */
[----:B------:R-:W-:Y:S01]  /*1440*/  FFMA R60, R11, R19, R18 ;  /* 0x000000130b3c7223 */ /* 0x000fe20000000012 */
[----:B------:R-:W0:Y:S04]  /*1450*/  LDS.128 R12, [UR6+0x1d0] ;  /* 0x0001d006ff0c7984 */ /* 0x000e280008000c00 */
[----:B------:R-:W1:Y:S01]  /*1460*/  LDS.128 R16, [UR6+0x1f0] ;  /* 0x0001f006ff107984 */ /* 0x000e620008000c00 */
[-C--:B---3--:R-:W-:Y:S01]  /*1470*/  FFMA R54, R36, R24.reuse, R54 ;  /* 0x0000001824367223 */ /* 0x088fe20000000036 */
[C---:B------:R-:W-:Y:S01]  /*1480*/  FFMA R24, R37.reuse, R24, R61 ;  /* 0x0000001825187223 */ /* 0x040fe2000000003d */
[----:B------:R-:W-:Y:S01]  /*1490*/  IADD3 R6, PT, PT, R6, 0x1, RZ ;  /* 0x0000000106067810 */ /* 0x000fe20007ffe0ff */
[----:B------:R-:W-:Y:S01]  /*14a0*/  FFMA R28, R37, R28, R55 ;  /* 0x0000001c251c7223 */ /* 0x000fe20000000037 */
[-C--:B------:R-:W-:Y:S01]  /*14b0*/  FFMA R55, R21, R25.reuse, R54 ;  /* 0x0000001915377223 */ /* 0x080fe20000000036 */
[C---:B------:R-:W-:Y:S01]  /*14c0*/  FFMA R25, R9.reuse, R25, R24 ;  /* 0x0000001909197223 */ /* 0x040fe20000000018 */
[----:B------:R-:W-:Y:S01]  /*14d0*/  ISETP.NE.AND P0, PT, R6, 0x10, PT ;  /* 0x000000100600780c */ /* 0x000fe20003f05270 */
[----:B------:R-:W-:Y:S01]  /*14e0*/  FFMA R29, R9, R29, R28 ;  /* 0x0000001d091d7223 */ /* 0x000fe2000000001c */
[-C--:B------:R-:W-:Y:S01]  /*14f0*/  FFMA R28, R22, R26.reuse, R55 ;  /* 0x0000001a161c7223 */ /* 0x080fe20000000037 */
[----:B------:R-:W-:Y:S01]  /*1500*/  FFMA R26, R10, R26, R25 ;  /* 0x0000001a0a1a7223 */ /* 0x000fe20000000019 */
[-C--:B------:R-:W-:Y:S01]  /*1510*/  FFMA R24, R22, R30.reuse, R43 ;  /* 0x0000001e16187223 */ /* 0x080fe2000000002b */
[----:B------:R-:W-:Y:S01]  /*1520*/  FFMA R30, R10, R30, R29 ;  /* 0x0000001e0a1e7223 */ /* 0x000fe2000000001d */
[-C--:B------:R-:W-:Y:S01]  /*1530*/  FFMA R55, R23, R27.reuse, R28 ;  /* 0x0000001b17377223 */ /* 0x080fe2000000001c */
[----:B------:R-:W-:Y:S01]  /*1540*/  FFMA R61, R11, R27, R26 ;  /* 0x0000001b0b3d7223 */ /* 0x000fe2000000001a */
[-C--:B------:R-:W-:Y:S01]  /*1550*/  FFMA R43, R23, R31.reuse, R24 ;  /* 0x0000001f172b7223 */ /* 0x080fe20000000018 */
[----:B------:R-:W-:Y:S01]  /*1560*/  FFMA R54, R11, R31, R30 ;  /* 0x0000001f0b367223 */ /* 0x000fe2000000001e */
[CC--:B0-----:R-:W-:Y:S01]  /*1570*/  FFMA R38, R36.reuse, R12.reuse, R38 ;  /* 0x0000000c24267223 */ /* 0x0c1fe20000000026 */
[C---:B------:R-:W-:Y:S01]  /*1580*/  FFMA R12, R37.reuse, R12, R35 ;  /* 0x0000000c250c7223 */ /* 0x040fe20000000023 */
[-C--:B-1----:R-:W-:Y:S01]  /*1590*/  FFMA R62, R36, R16.reuse, R62 ;  /* 0x00000010243e7223 */ /* 0x082fe2000000003e */
        /* <DEDUP_REMOVED lines=13> */
[----:B------:R-:W-:Y:S06]  /*1670*/  @P0 BRA `(.L_x_0) ;  /* 0xffffffe800e00947 */ /* 0x000fec000383ffff */
[----:B------:R-:W0:Y:S01]  /*1680*/  LDC.64 R4, c[0x0][0x390] ;  /* 0x0000e400ff047b82 */ /* 0x000e220000000a00 */
[----:B------:R-:W-:Y:S02]  /*1690*/  SHF.L.U32 R3, R2, 0x1, RZ ;  /* 0x0000000102037819 */ /* 0x000fe400000006ff */
[C---:B------:R-:W-:Y:S02]  /*16a0*/  SHF.L.U32 R2, R0.reuse, 0xb, RZ ;  /* 0x0000000b00027819 */ /* 0x040fe400000006ff */
[----:B------:R-:W-:Y:S02]  /*16b0*/  SHF.L.U32 R0, R0, 0x7, RZ ;  /* 0x0000000700007819 */ /* 0x000fe400000006ff */
[----:B------:R-:W-:Y:S02]  /*16c0*/  LOP3.LUT R3, R3, 0x7fffc000, R2, 0xf8, !PT ;  /* 0x7fffc00003037812 */ /* 0x000fe400078ef802 */
[----:B------:R-:W-:-:S04]  /*16d0*/  LOP3.LUT R0, R0, 0x380, RZ, 0xe2, !PT ;  /* 0x0000038000007812 */ /* 0x000fc800078ee2ff */
[----:B------:R-:W-:Y:S02]  /*16e0*/  LOP3.LUT R17, R3, R0, RZ, 0xfc, !PT ;  /* 0x0000000003117212 */ /* 0x000fe400078efcff */
[----:B------:R-:W1:Y:S03]  /*16f0*/  LDC.64 R2, c[0x0][0x398] ;  /* 0x0000e600ff027b82 */ /* 0x000e660000000a00 */
[----:B0-----:R-:W-:-:S05]  /*1700*/  IMAD.WIDE.U32 R4, R17, 0x4, R4 ;  /* 0x0000000411047825 */ /* 0x001fca00078e0004 */
[----:B------:R-:W2:Y:S04]  /*1710*/  LDG.E.CONSTANT R19, desc[UR8][R4.64] ;  /* 0x0000000804137981 */ /* 0x000ea8000c1e9900 */
[----:B------:R-:W3:Y:S04]  /*1720*/  LDG.E.CONSTANT R16, desc[UR8][R4.64+0x4] ;  /* 0x0000040804107981 */ /* 0x000ee8000c1e9900 */
[----:B------:R-:W4:Y:S04]  /*1730*/  LDG.E.CONSTANT R22, desc[UR8][R4.64+0x1000] ;  /* 0x0010000804167981 */ /* 0x000f28000c1e9900 */
[----:B------:R-:W5:Y:S04]  /*1740*/  LDG.E.CONSTANT R29, desc[UR8][R4.64+0x2000] ;  /* 0x00200008041d7981 */ /* 0x000f68000c1e9900 */
[----:B------:R-:W5:Y:S04]  /*1750*/  LDG.E.CONSTANT R9, desc[UR8][R4.64+0x2004] ;  /* 0x0020040804097981 */ /* 0x000f68000c1e9900 */
[----:B------:R-:W5:Y:S01]  /*1760*/  LDG.E.CONSTANT R0, desc[UR8][R4.64+0x3000] ;  /* 0x0030000804007981 */ /* 0x000f62000c1e9900 */
[----:B-1----:R-:W-:-:S03]  /*1770*/  IMAD.WIDE.U32 R2, R17, 0x4, R2 ;  /* 0x0000000411027825 */ /* 0x002fc600078e0002 */
[----:B------:R-:W5:Y:S04]  /*1780*/  LDG.E.CONSTANT R27, desc[UR8][R4.64+0x1004] ;  /* 0x00100408041b7981 */ /* 0x000f68000c1e9900 */
        /* <DEDUP_REMOVED lines=15> */
[----:B------:R-:W5:Y:S01]  /*1880*/  LDG.E.CONSTANT R28, desc[UR8][R4.64+0xf004] ;  /* 0x00f00408041c7981 */ /* 0x000f62000c1e9900 */
[----:B--2---:R-:W-:-:S03]  /*1890*/  FADD R31, R32, R19 ;  /* 0x00000013201f7221 */ /* 0x004fc60000000000 */
[----:B------:R-:W2:Y:S01]  /*18a0*/  LDG.E.CONSTANT R19, desc[UR8][R4.64+0x7004] ;  /* 0x0070040804137981 */ /* 0x000ea2000c1e9900 */
[----:B---3--:R-:W-:-:S03]  /*18b0*/  FADD R37, R7, R16 ;  /* 0x0000001007257221 */ /* 0x008fc60000000000 */
[----:B------:R0:W-:Y:S01]  /*18c0*/  STG.E desc[UR8][R2.64], R31 ;  /* 0x0000001f02007986 */ /* 0x0001e2000c101908 */
[----:B----4-:R-:W-:-:S03]  /*18d0*/  FADD R33, R33, R22 ;  /* 0x0000001621217221 */ /* 0x010fc60000000000 */
[----:B------:R1:W-:Y:S01]  /*18e0*/  STG.E desc[UR8][R2.64+0x4], R37 ;  /* 0x0000042502007986 */ /* 0x0003e2000c101908 */
[----:B-----5:R-:W-:-:S03]  /*18f0*/  FADD R29, R8, R29 ;  /* 0x0000001d081d7221 */ /* 0x020fc60000000000 */
[----:B------:R-:W3:Y:S01]  /*1900*/  LDG.E.CONSTANT R16, desc[UR8][R4.64+0x9000] ;  /* 0x0090000804107981 */ /* 0x000ee2000c1e9900 */
[----:B------:R-:W-:-:S03]  /*1910*/  FADD R39, R44, R9 ;  /* 0x000000092c277221 */ /* 0x000fc60000000000 */
[----:B------:R-:W4:Y:S01]  /*1920*/  LDG.E.CONSTANT R7, desc[UR8][R4.64+0xa004] ;  /* 0x00a0040804077981 */ /* 0x000f22000c1e9900 */
[----:B------:R-:W-:-:S03]  /*1930*/  FADD R45, R45, R0 ;  /* 0x000000002d2d7221 */ /* 0x000fc60000000000 */
[----:B0-----:R-:W5:Y:S04]  /*1940*/  LDG.E.CONSTANT R31, desc[UR8][R4.64+0xb004] ;  /* 0x00b00408041f7981 */ /* 0x001f68000c1e9900 */
[----:B------:R-:W5:Y:S04]  /*1950*/  LDG.E.CONSTANT R22, desc[UR8][R4.64+0xc000] ;  /* 0x00c0000804167981 */ /* 0x000f68000c1e9900 */
[----:B------:R-:W5:Y:S04]  /*1960*/  LDG.E.CONSTANT R8, desc[UR8][R4.64+0xd000] ;  /* 0x00d0000804087981 */ /* 0x000f68000c1e9900 */
[----:B------:R-:W5:Y:S04]  /*1970*/  LDG.E.CONSTANT R9, desc[UR8][R4.64+0xe000] ;  /* 0x00e0000804097981 */ /* 0x000f68000c1e9900 */
[----:B------:R-:W5:Y:S04]  /*1980*/  LDG.E.CONSTANT R0, desc[UR8][R4.64+0xe004] ;  /* 0x00e0040804007981 */ /* 0x000f68000c1e9900 */
[----:B-1----:R-:W5:Y:S01]  /*1990*/  LDG.E.CONSTANT R37, desc[UR8][R4.64+0xf000] ;  /* 0x00f0000804257981 */ /* 0x002f62000c1e9900 */
[----:B------:R-:W-:Y:S01]  /*19a0*/  FADD R27, R34, R27 ;  /* 0x0000001b221b7221 */ /* 0x000fe20000000000 */
        /* <DEDUP_REMOVED lines=16> */
[----:B------:R-:W-:Y:S04]  /*1ab0*/  STG.E desc[UR8][R2.64+0x1000], R33 ;  /* 0x0010002102007986 */ /* 0x000fe8000c101908 */
        /* <DEDUP_REMOVED lines=19> */
[----:B------:R-:W-:Y:S01]  /*1bf0*/  STG.E desc[UR8][R2.64+0xf004], R65 ;  /* 0x00f0044102007986 */ /* 0x000fe2000c101908 */
[----:B--2---:R-:W-:-:S05]  /*1c00*/  FADD R19, R58, R19 ;  /* 0x000000133a137221 */ /* 0x004fca0000000000 */
[----:B------:R-:W-:Y:S01]  /*1c10*/  STG.E desc[UR8][R2.64+0x7004], R19 ;  /* 0x0070041302007986 */ /* 0x000fe2000c101908 */
[----:B---3--:R-:W-:Y:S01]  /*1c20*/  FADD R51, R51, R16 ;  /* 0x0000001033337221 */ /* 0x008fe20000000000 */
[----:B----4-:R-:W-:Y:S01]  /*1c30*/  FADD R7, R52, R7 ;  /* 0x0000000734077221 */ /* 0x010fe20000000000 */
[----:B-----5:R-:W-:Y:S01]  /*1c40*/  FADD R31, R60, R31 ;  /* 0x0000001f3c1f7221 */ /* 0x020fe20000000000 */
        /* <DEDUP_REMOVED lines=13> */
[----:B------:R-:W-:Y:S05]  /*1d20*/  EXIT ;  /* 0x000000000000794d */ /* 0x000fea0003800000 */
.L_x_1:
[----:B------:R-:W-:-:S00]  /*1d30*/  BRA `(.L_x_1) ;  /* 0xfffffffc00fc7947 */ /* 0x000fc0000383ffff */
[----:B------:R-:W-:-:S00]  /*1d40*/  NOP ;  /* 0x0000000000007918 */ /* 0x000fc00000000000 */
        /* <DEDUP_REMOVED lines=11> */
.L_x_2:


//--------------------- .nv.shared.default_function_kernel --------------------------
	.section	.nv.shared.default_function_kernel,"aw",@nobits
	.sectionflags	@""
	.align	4
.nv.shared.default_function_kernel:
	.zero		5632


//--------------------- .nv.shared.reserved.0     --------------------------
	.section	.nv.shared.reserved.0,"aw",@nobits
	.weak		__nv_reservedSMEM_offset_0_alias
	.size		__nv_reservedSMEM_offset_0_alias, 0, 64
	.other		__nv_reservedSMEM_offset_0_alias,@"STO_CUDA_RESERVED_SHARED STV_DEFAULT"
__nv_reservedSMEM_offset_0_alias:
	.zero		0
	.zero		64


//--------------------- .nv.constant0.default_function_kernel --------------------------
	.section	.nv.constant0.default_function_kernel,"a",@progbits
	.sectionflags	@""
	.align	4
.nv.constant0.default_function_kernel:
	.zero		928


//--------------------- SYMBOLS --------------------------

	.type		.nv.reservedSmem.offset0,@object
	.size		.nv.reservedSmem.offset0,0x4
	.type		.nv.reservedSmem.cap,@object
	.size		.nv.reservedSmem.cap,0x4
